	.target	sm_90a

	.elftype	@"ET_EXEC"


//--------------------- .note.nv.tkinfo           --------------------------
	.section	.note.nv.tkinfo,"",@"SHT_NOTE"
	.sectionflags	@"SHF_NOTE_NV_TKINFO"
	.tkinfo
        /*0018*/ 	.word	0x00000002
        /*0030*/ 	.string	""
        /*0030*/ 	.string	"ptxas"
        /*0030*/ 	.string	"Cuda compilation tools, release 13.0, V13.0.88"
        /*0030*/ 	.string	"Build cuda_13.0.r13.0/compiler.36424714_0"
        /*0030*/ 	.string	"-arch sm_90a -m 64 "



//--------------------- .note.nv.cuinfo           --------------------------
	.section	.note.nv.cuinfo,"",@"SHT_NOTE"
	.sectionflags	@"SHF_NOTE_NV_CUINFO"
        /*0018*/ 	.short	0x0002
        /*001a*/ 	.short	0x005a
        /*001c*/ 	.short	0x0082
	.zero		2


//--------------------- .nv.info                  --------------------------
	.section	.nv.info,"",@"SHT_CUDA_INFO"
	.align	4


	//----- nvinfo : EIATTR_REGCOUNT
	.align		4
        /*0000*/ 	.byte	0x04, 0x2f
        /*0002*/ 	.short	(.L_46 - .L_45)
	.align		4
.L_45:
        /*0004*/ 	.word	index@(_Z11gemm_deviceIN4cute5tupleIJiiiEEENS1_IJNS0_1CILi128EEES4_NS3_ILi8EEEEEEfNS1_IJNS3_ILi1EEEiEEENS0_6LayoutINS1_IJS4_S5_EEENS1_IJS7_S4_EEEEENS0_9TiledCopyINS0_9Copy_AtomIJNS0_13UniversalCopyIN7cutlass9uint128_tESH_EEfEEENS9_INS1_IJNS3_ILi256EEENS3_ILi4EEEEEENS1_IJSL_S7_EEEEESA_EEfS8_SC_SP_fS8_NS9_INS1_IJS4_S4_EEESB_EENS0_8TiledMMAINS0_8MMA_AtomIJNS0_12UniversalFMAIffffEEEEENS9_INS1_IJNS3_ILi16EEESX_S7_EEENS1_IJS7_SX_NS3_ILi0EEEEEEEENS1_IJNS0_10UnderscoreES12_S12_EEEEEffEvT_T0_PKT1_T2_T3_T4_PKT5_T6_T7_T8_PT9_T10_T11_T12_T13_T14_)
        /*0008*/ 	.word	0x0000006a


	//----- nvinfo : EIATTR_FRAME_SIZE
	.align		4
.L_46:
        /*000c*/ 	.byte	0x04, 0x11
        /*000e*/ 	.short	(.L_48 - .L_47)
	.align		4
.L_47:
        /*0010*/ 	.word	index@(_Z11gemm_deviceIN4cute5tupleIJiiiEEENS1_IJNS0_1CILi128EEES4_NS3_ILi8EEEEEEfNS1_IJNS3_ILi1EEEiEEENS0_6LayoutINS1_IJS4_S5_EEENS1_IJS7_S4_EEEEENS0_9TiledCopyINS0_9Copy_AtomIJNS0_13UniversalCopyIN7cutlass9uint128_tESH_EEfEEENS9_INS1_IJNS3_ILi256EEENS3_ILi4EEEEEENS1_IJSL_S7_EEEEESA_EEfS8_SC_SP_fS8_NS9_INS1_IJS4_S4_EEESB_EENS0_8TiledMMAINS0_8MMA_AtomIJNS0_12UniversalFMAIffffEEEEENS9_INS1_IJNS3_ILi16EEESX_S7_EEENS1_IJS7_SX_NS3_ILi0EEEEEEEENS1_IJNS0_10UnderscoreES12_S12_EEEEEffEvT_T0_PKT1_T2_T3_T4_PKT5_T6_T7_T8_PT9_T10_T11_T12_T13_T14_)
        /*0014*/ 	.word	0x00000000


	//----- nvinfo : EIATTR_REGCOUNT
	.align		4
.L_48:
        /*0018*/ 	.byte	0x04, 0x2f
        /*001a*/ 	.short	(.L_50 - .L_49)
	.align		4
.L_49:
        /*001c*/ 	.word	index@(_Z11gemm_deviceIN4cute5tupleIJiiiEEENS1_IJNS0_1CILi128EEES4_NS3_ILi8EEEEEEfNS1_IJiNS3_ILi1EEEEEENS0_6LayoutINS1_IJS4_S5_EEENS1_IJS7_NS3_ILi129EEEEEEEENS0_9TiledCopyINS0_9Copy_AtomIJNS0_13UniversalCopyIffEEfEEENS9_INS1_IJNS1_IJS5_NS3_ILi32EEEEEES7_EEENS1_IJNS1_IJSJ_S7_EEENS3_ILi0EEEEEEEENS1_IJSJ_S5_EEEEEfS8_SD_SR_fNS1_IJS7_iEEENS9_INS1_IJS4_S4_EEENS1_IJS7_S4_EEEEENS0_8TiledMMAINS0_8MMA_AtomIJNS0_12UniversalFMAIffffEEEEENS9_INS1_IJNS3_ILi16EEES11_S7_EEENS1_IJS7_S11_SN_EEEEENS1_IJNS0_10UnderscoreES15_S15_EEEEEffEvT_T0_PKT1_T2_T3_T4_PKT5_T6_T7_T8_PT9_T10_T11_T12_T13_T14_)
        /*0020*/ 	.word	0x0000006a


	//----- nvinfo : EIATTR_FRAME_SIZE
	.align		4
.L_50:
        /*0024*/ 	.byte	0x04, 0x11
        /*0026*/ 	.short	(.L_52 - .L_51)
	.align		4
.L_51:
        /*0028*/ 	.word	index@(_Z11gemm_deviceIN4cute5tupleIJiiiEEENS1_IJNS0_1CILi128EEES4_NS3_ILi8EEEEEEfNS1_IJiNS3_ILi1EEEEEENS0_6LayoutINS1_IJS4_S5_EEENS1_IJS7_NS3_ILi129EEEEEEEENS0_9TiledCopyINS0_9Copy_AtomIJNS0_13UniversalCopyIffEEfEEENS9_INS1_IJNS1_IJS5_NS3_ILi32EEEEEES7_EEENS1_IJNS1_IJSJ_S7_EEENS3_ILi0EEEEEEEENS1_IJSJ_S5_EEEEEfS8_SD_SR_fNS1_IJS7_iEEENS9_INS1_IJS4_S4_EEENS1_IJS7_S4_EEEEENS0_8TiledMMAINS0_8MMA_AtomIJNS0_12UniversalFMAIffffEEEEENS9_INS1_IJNS3_ILi16EEES11_S7_EEENS1_IJS7_S11_SN_EEEEENS1_IJNS0_10UnderscoreES15_S15_EEEEEffEvT_T0_PKT1_T2_T3_T4_PKT5_T6_T7_T8_PT9_T10_T11_T12_T13_T14_)
        /*002c*/ 	.word	0x00000000


	//----- nvinfo : EIATTR_REGCOUNT
	.align		4
.L_52:
        /*0030*/ 	.byte	0x04, 0x2f
        /*0032*/ 	.short	(.L_54 - .L_53)
	.align		4
.L_53:
        /*0034*/ 	.word	index@(_ZN3cub17CUB_300001_SM_9006detail11EmptyKernelIvEEvv)
        /*0038*/ 	.word	0x00000004


	//----- nvinfo : EIATTR_FRAME_SIZE
	.align		4
.L_54:
        /*003c*/ 	.byte	0x04, 0x11
        /*003e*/ 	.short	(.L_56 - .L_55)
	.align		4
.L_55:
        /*0040*/ 	.word	index@(_ZN3cub17CUB_300001_SM_9006detail11EmptyKernelIvEEvv)
        /*0044*/ 	.word	0x00000000


	//----- nvinfo : EIATTR_MIN_STACK_SIZE
	.align		4
.L_56:
        /*0048*/ 	.byte	0x04, 0x12
        /*004a*/ 	.short	(.L_58 - .L_57)
	.align		4
.L_57:
        /*004c*/ 	.word	index@(_Z11gemm_deviceIN4cute5tupleIJiiiEEENS1_IJNS0_1CILi128EEES4_NS3_ILi8EEEEEEfNS1_IJiNS3_ILi1EEEEEENS0_6LayoutINS1_IJS4_S5_EEENS1_IJS7_NS3_ILi129EEEEEEEENS0_9TiledCopyINS0_9Copy_AtomIJNS0_13UniversalCopyIffEEfEEENS9_INS1_IJNS1_IJS5_NS3_ILi32EEEEEES7_EEENS1_IJNS1_IJSJ_S7_EEENS3_ILi0EEEEEEEENS1_IJSJ_S5_EEEEEfS8_SD_SR_fNS1_IJS7_iEEENS9_INS1_IJS4_S4_EEENS1_IJS7_S4_EEEEENS0_8TiledMMAINS0_8MMA_AtomIJNS0_12UniversalFMAIffffEEEEENS9_INS1_IJNS3_ILi16EEES11_S7_EEENS1_IJS7_S11_SN_EEEEENS1_IJNS0_10UnderscoreES15_S15_EEEEEffEvT_T0_PKT1_T2_T3_T4_PKT5_T6_T7_T8_PT9_T10_T11_T12_T13_T14_)
        /*0050*/ 	.word	0x00000000


	//----- nvinfo : EIATTR_MIN_STACK_SIZE
	.align		4
.L_58:
        /*0054*/ 	.byte	0x04, 0x12
        /*0056*/ 	.short	(.L_60 - .L_59)
	.align		4
.L_59:
        /*0058*/ 	.word	index@(_Z11gemm_deviceIN4cute5tupleIJiiiEEENS1_IJNS0_1CILi128EEES4_NS3_ILi8EEEEEEfNS1_IJNS3_ILi1EEEiEEENS0_6LayoutINS1_IJS4_S5_EEENS1_IJS7_S4_EEEEENS0_9TiledCopyINS0_9Copy_AtomIJNS0_13UniversalCopyIN7cutlass9uint128_tESH_EEfEEENS9_INS1_IJNS3_ILi256EEENS3_ILi4EEEEEENS1_IJSL_S7_EEEEESA_EEfS8_SC_SP_fS8_NS9_INS1_IJS4_S4_EEESB_EENS0_8TiledMMAINS0_8MMA_AtomIJNS0_12UniversalFMAIffffEEEEENS9_INS1_IJNS3_ILi16EEESX_S7_EEENS1_IJS7_SX_NS3_ILi0EEEEEEEENS1_IJNS0_10UnderscoreES12_S12_EEEEEffEvT_T0_PKT1_T2_T3_T4_PKT5_T6_T7_T8_PT9_T10_T11_T12_T13_T14_)
        /*005c*/ 	.word	0x00000000


	//----- nvinfo : EIATTR_MIN_STACK_SIZE
	.align		4
.L_60:
        /*0060*/ 	.byte	0x04, 0x12
        /*0062*/ 	.short	(.L_62 - .L_61)
	.align		4
.L_61:
        /*0064*/ 	.word	index@(_ZN3cub17CUB_300001_SM_9006detail11EmptyKernelIvEEvv)
        /*0068*/ 	.word	0x00000000
.L_62:


//--------------------- .nv.compat                --------------------------
	.section	.nv.compat,"",@"SHT_CUDA_COMPAT_INFO"
	.align	4
        /*0000*/ 	.byte	0x02, 0x09, 0x01, 0x00, 0x02, 0x02, 0x01, 0x00, 0x02, 0x05, 0x05, 0x00, 0x03, 0x07, 0x01, 0x01
        /*0010*/ 	.byte	0x02, 0x03, 0x00, 0x00, 0x02, 0x06, 0x01, 0x00, 0x04, 0x0b, 0x08, 0x00, 0x00, 0x00, 0x00, 0x00
        /*0020*/ 	.byte	0x00, 0x00, 0x00, 0x00


//--------------------- .nv.info._ZN3cub17CUB_300001_SM_9006detail11EmptyKernelIvEEvv --------------------------
	.section	.nv.info._ZN3cub17CUB_300001_SM_9006detail11EmptyKernelIvEEvv,"",@"SHT_CUDA_INFO"
	.sectionflags	@""
	.align	4


	//----- nvinfo : EIATTR_CUDA_API_VERSION
	.align		4
        /*0000*/ 	.byte	0x04, 0x37
        /*0002*/ 	.short	(.L_64 - .L_63)
.L_63:
        /*0004*/ 	.word	0x00000082


	//----- nvinfo : EIATTR_SPARSE_MMA_MASK
	.align		4
.L_64:
        /*0008*/ 	.byte	0x03, 0x50
        /*000a*/ 	.short	0x0000


	//----- nvinfo : EIATTR_MAXREG_COUNT
	.align		4
        /*000c*/ 	.byte	0x03, 0x1b
        /*000e*/ 	.short	0x00ff


	//----- nvinfo : EIATTR_MERCURY_ISA_VERSION
	.align		4
        /*0010*/ 	.byte	0x03, 0x5f
        /*0012*/ 	.short	0x0101


	//----- nvinfo : EIATTR_EXIT_INSTR_OFFSETS
	.align		4
        /*0014*/ 	.byte	0x04, 0x1c
        /*0016*/ 	.short	(.L_66 - .L_65)


	//   ....[0]....
.L_65:
        /*0018*/ 	.word	0x00000010


	//----- nvinfo : EIATTR_SW_WAR
	.align		4
.L_66:
        /*001c*/ 	.byte	0x04, 0x36
        /*001e*/ 	.short	(.L_68 - .L_67)
.L_67:
        /*0020*/ 	.word	0x00000008
.L_68:


//--------------------- .nv.info._Z11gemm_deviceIN4cute5tupleIJiiiEEENS1_IJNS0_1CILi128EEES4_NS3_ILi8EEEEEEfNS1_IJiNS3_ILi1EEEEEENS0_6LayoutINS1_IJS4_S5_EEENS1_IJS7_NS3_ILi129EEEEEEEENS0_9TiledCopyINS0_9Copy_AtomIJNS0_13UniversalCopyIffEEfEEENS9_INS1_IJNS1_IJS5_NS3_ILi32EEEEEES7_EEENS1_IJNS1_IJSJ_S7_EEENS3_ILi0EEEEEEEENS1_IJSJ_S5_EEEEEfS8_SD_SR_fNS1_IJS7_iEEENS9_INS1_IJS4_S4_EEENS1_IJS7_S4_EEEEENS0_8TiledMMAINS0_8MMA_AtomIJNS0_12UniversalFMAIffffEEEEENS9_INS1_IJNS3_ILi16EEES11_S7_EEENS1_IJS7_S11_SN_EEEEENS1_IJNS0_10UnderscoreES15_S15_EEEEEffEvT_T0_PKT1_T2_T3_T4_PKT5_T6_T7_T8_PT9_T10_T11_T12_T13_T14_ --------------------------
	.section	.nv.info._Z11gemm_deviceIN4cute5tupleIJiiiEEENS1_IJNS0_1CILi128EEES4_NS3_ILi8EEEEEEfNS1_IJiNS3_ILi1EEEEEENS0_6LayoutINS1_IJS4_S5_EEENS1_IJS7_NS3_ILi129EEEEEEEENS0_9TiledCopyINS0_9Copy_AtomIJNS0_13UniversalCopyIffEEfEEENS9_INS1_IJNS1_IJS5_NS3_ILi32EEEEEES7_EEENS1_IJNS1_IJSJ_S7_EEENS3_ILi0EEEEEEEENS1_IJSJ_S5_EEEEEfS8_SD_SR_fNS1_IJS7_iEEENS9_INS1_IJS4_S4_EEENS1_IJS7_S4_EEEEENS0_8TiledMMAINS0_8MMA_AtomIJNS0_12UniversalFMAIffffEEEEENS9_INS1_IJNS3_ILi16EEES11_S7_EEENS1_IJS7_S11_SN_EEEEENS1_IJNS0_10UnderscoreES15_S15_EEEEEffEvT_T0_PKT1_T2_T3_T4_PKT5_T6_T7_T8_PT9_T10_T11_T12_T13_T14_,"",@"SHT_CUDA_INFO"
	.sectionflags	@""
	.align	4


	//----- nvinfo : EIATTR_CUDA_API_VERSION
	.align		4
        /*0000*/ 	.byte	0x04, 0x37
        /*0002*/ 	.short	(.L_70 - .L_69)
.L_69:
        /*0004*/ 	.word	0x00000082


	//----- nvinfo : EIATTR_KPARAM_INFO
	.align		4
.L_70:
        /*0008*/ 	.byte	0x04, 0x17
        /*000a*/ 	.short	(.L_72 - .L_71)
.L_71:
        /*000c*/ 	.word	0x00000000
        /*0010*/ 	.short	0x000f
        /*0012*/ 	.short	0x0044
        /*0014*/ 	.byte	0x00, 0xf0, 0x11, 0x00


	//----- nvinfo : EIATTR_KPARAM_INFO
	.align		4
.L_72:
        /*0018*/ 	.byte	0x04, 0x17
        /*001a*/ 	.short	(.L_74 - .L_73)
.L_73:
        /*001c*/ 	.word	0x00000000
        /*0020*/ 	.short	0x000e
        /*0022*/ 	.short	0x0040
        /*0024*/ 	.byte	0x00, 0xf0, 0x11, 0x00


	//----- nvinfo : EIATTR_KPARAM_INFO
	.align		4
.L_74:
        /*0028*/ 	.byte	0x04, 0x17
        /*002a*/ 	.short	(.L_76 - .L_75)
.L_75:
        /*002c*/ 	.word	0x00000000
        /*0030*/ 	.short	0x000d
        /*0032*/ 	.short	0x003d
        /*0034*/ 	.byte	0x00, 0xf0, 0x05, 0x00


	//----- nvinfo : EIATTR_KPARAM_INFO
	.align		4
.L_76:
        /*0038*/ 	.byte	0x04, 0x17
        /*003a*/ 	.short	(.L_78 - .L_77)
.L_77:
        /*003c*/ 	.word	0x00000000
        /*0040*/ 	.short	0x000c
        /*0042*/ 	.short	0x003c
        /*0044*/ 	.byte	0x00, 0xf0, 0x05, 0x00


	//----- nvinfo : EIATTR_KPARAM_INFO
	.align		4
.L_78:
        /*0048*/ 	.byte	0x04, 0x17
        /*004a*/ 	.short	(.L_80 - .L_79)
.L_79:
        /*004c*/ 	.word	0x00000000
        /*0050*/ 	.short	0x000b
        /*0052*/ 	.short	0x0038
        /*0054*/ 	.byte	0x00, 0xf0, 0x11, 0x00


	//----- nvinfo : EIATTR_KPARAM_INFO
	.align		4
.L_80:
        /*0058*/ 	.byte	0x04, 0x17
        /*005a*/ 	.short	(.L_82 - .L_81)
.L_81:
        /*005c*/ 	.word	0x00000000
        /*0060*/ 	.short	0x000a
        /*0062*/ 	.short	0x0030
        /*0064*/ 	.byte	0x00, 0xf0, 0x21, 0x00


	//----- nvinfo : EIATTR_KPARAM_INFO
	.align		4
.L_82:
        /*0068*/ 	.byte	0x04, 0x17
        /*006a*/ 	.short	(.L_84 - .L_83)
.L_83:
        /*006c*/ 	.word	0x00000000
        /*0070*/ 	.short	0x0009
        /*0072*/ 	.short	0x002d
        /*0074*/ 	.byte	0x00, 0xf0, 0x05, 0x00


	//----- nvinfo : EIATTR_KPARAM_INFO
	.align		4
.L_84:
        /*0078*/ 	.byte	0x04, 0x17
        /*007a*/ 	.short	(.L_86 - .L_85)
.L_85:
        /*007c*/ 	.word	0x00000000
        /*0080*/ 	.short	0x0008
        /*0082*/ 	.short	0x002c
        /*0084*/ 	.byte	0x00, 0xf0, 0x05, 0x00


	//----- nvinfo : EIATTR_KPARAM_INFO
	.align		4
.L_86:
        /*0088*/ 	.byte	0x04, 0x17
        /*008a*/ 	.short	(.L_88 - .L_87)
.L_87:
        /*008c*/ 	.word	0x00000000
        /*0090*/ 	.short	0x0007
        /*0092*/ 	.short	0x0028
        /*0094*/ 	.byte	0x00, 0xf0, 0x11, 0x00


	//----- nvinfo : EIATTR_KPARAM_INFO
	.align		4
.L_88:
        /*0098*/ 	.byte	0x04, 0x17
        /*009a*/ 	.short	(.L_90 - .L_89)
.L_89:
        /*009c*/ 	.word	0x00000000
        /*00a0*/ 	.short	0x0006
        /*00a2*/ 	.short	0x0020
        /*00a4*/ 	.byte	0x00, 0xf0, 0x21, 0x00


	//----- nvinfo : EIATTR_KPARAM_INFO
	.align		4
.L_90:
        /*00a8*/ 	.byte	0x04, 0x17
        /*00aa*/ 	.short	(.L_92 - .L_91)
.L_91:
        /*00ac*/ 	.word	0x00000000
        /*00b0*/ 	.short	0x0005
        /*00b2*/ 	.short	0x001d
        /*00b4*/ 	.byte	0x00, 0xf0, 0x05, 0x00


	//----- nvinfo : EIATTR_KPARAM_INFO
	.align		4
.L_92:
        /*00b8*/ 	.byte	0x04, 0x17
        /*00ba*/ 	.short	(.L_94 - .L_93)
.L_93:
        /*00bc*/ 	.word	0x00000000
        /*00c0*/ 	.short	0x0004
        /*00c2*/ 	.short	0x001c
        /*00c4*/ 	.byte	0x00, 0xf0, 0x05, 0x00


	//----- nvinfo : EIATTR_KPARAM_INFO
	.align		4
.L_94:
        /*00c8*/ 	.byte	0x04, 0x17
        /*00ca*/ 	.short	(.L_96 - .L_95)
.L_95:
        /*00cc*/ 	.word	0x00000000
        /*00d0*/ 	.short	0x0003
        /*00d2*/ 	.short	0x0018
        /*00d4*/ 	.byte	0x00, 0xf0, 0x11, 0x00


	//----- nvinfo : EIATTR_KPARAM_INFO
	.align		4
.L_96:
        /*00d8*/ 	.byte	0x04, 0x17
        /*00da*/ 	.short	(.L_98 - .L_97)
.L_97:
        /*00dc*/ 	.word	0x00000000
        /*00e0*/ 	.short	0x0002
        /*00e2*/ 	.short	0x0010
        /*00e4*/ 	.byte	0x00, 0xf0, 0x21, 0x00


	//----- nvinfo : EIATTR_KPARAM_INFO
	.align		4
.L_98:
        /*00e8*/ 	.byte	0x04, 0x17
        /*00ea*/ 	.short	(.L_100 - .L_99)
.L_99:
        /*00ec*/ 	.word	0x00000000
        /*00f0*/ 	.short	0x0001
        /*00f2*/ 	.short	0x000c
        /*00f4*/ 	.byte	0x00, 0xf0, 0x05, 0x00


	//----- nvinfo : EIATTR_KPARAM_INFO
	.align		4
.L_100:
        /*00f8*/ 	.byte	0x04, 0x17
        /*00fa*/ 	.short	(.L_102 - .L_101)
.L_101:
        /*00fc*/ 	.word	0x00000000
        /*0100*/ 	.short	0x0000
        /*0102*/ 	.short	0x0000
        /*0104*/ 	.byte	0x00, 0xf0, 0x31, 0x00


	//----- nvinfo : EIATTR_SPARSE_MMA_MASK
	.align		4
.L_102:
        /*0108*/ 	.byte	0x03, 0x50
        /*010a*/ 	.short	0x0000


	//----- nvinfo : EIATTR_MAXREG_COUNT
	.align		4
        /*010c*/ 	.byte	0x03, 0x1b
        /*010e*/ 	.short	0x00ff


	//----- nvinfo : EIATTR_NUM_BARRIERS
	.align		4
        /*0110*/ 	.byte	0x02, 0x4c
        /*0112*/ 	.byte	0x01
	.zero		1


	//----- nvinfo : EIATTR_MERCURY_ISA_VERSION
	.align		4
        /*0114*/ 	.byte	0x03, 0x5f
        /*0116*/ 	.short	0x0101


	//----- nvinfo : EIATTR_EXIT_INSTR_OFFSETS
	.align		4
        /*0118*/ 	.byte	0x04, 0x1c
        /*011a*/ 	.short	(.L_104 - .L_103)


	//   ....[0]....
.L_103:
        /*011c*/ 	.word	0x000039c0


	//   ....[1]....
        /*0120*/ 	.word	0x00004a30


	//----- nvinfo : EIATTR_MAX_THREADS
	.align		4
.L_104:
        /*0124*/ 	.byte	0x04, 0x05
        /*0126*/ 	.short	(.L_106 - .L_105)
.L_105:
        /*0128*/ 	.word	0x00000100
        /*012c*/ 	.word	0x00000001
        /*0130*/ 	.word	0x00000001


	//----- nvinfo : EIATTR_CBANK_PARAM_SIZE
	.align		4
.L_106:
        /*0134*/ 	.byte	0x03, 0x19
        /*0136*/ 	.short	0x0048


	//----- nvinfo : EIATTR_PARAM_CBANK
	.align		4
        /*0138*/ 	.byte	0x04, 0x0a
        /*013a*/ 	.short	(.L_108 - .L_107)
	.align		4
.L_107:
        /*013c*/ 	.word	index@(.nv.constant0._Z11gemm_deviceIN4cute5tupleIJiiiEEENS1_IJNS0_1CILi128EEES4_NS3_ILi8EEEEEEfNS1_IJiNS3_ILi1EEEEEENS0_6LayoutINS1_IJS4_S5_EEENS1_IJS7_NS3_ILi129EEEEEEEENS0_9TiledCopyINS0_9Copy_AtomIJNS0_13UniversalCopyIffEEfEEENS9_INS1_IJNS1_IJS5_NS3_ILi32EEEEEES7_EEENS1_IJNS1_IJSJ_S7_EEENS3_ILi0EEEEEEEENS1_IJSJ_S5_EEEEEfS8_SD_SR_fNS1_IJS7_iEEENS9_INS1_IJS4_S4_EEENS1_IJS7_S4_EEEEENS0_8TiledMMAINS0_8MMA_AtomIJNS0_12UniversalFMAIffffEEEEENS9_INS1_IJNS3_ILi16EEES11_S7_EEENS1_IJS7_S11_SN_EEEEENS1_IJNS0_10UnderscoreES15_S15_EEEEEffEvT_T0_PKT1_T2_T3_T4_PKT5_T6_T7_T8_PT9_T10_T11_T12_T13_T14_)
        /*0140*/ 	.short	0x0210
        /*0142*/ 	.short	0x0048


	//----- nvinfo : EIATTR_SW_WAR
	.align		4
.L_108:
        /*0144*/ 	.byte	0x04, 0x36
        /*0146*/ 	.short	(.L_110 - .L_109)
.L_109:
        /*0148*/ 	.word	0x00000008
.L_110:


//--------------------- .nv.info._Z11gemm_deviceIN4cute5tupleIJiiiEEENS1_IJNS0_1CILi128EEES4_NS3_ILi8EEEEEEfNS1_IJNS3_ILi1EEEiEEENS0_6LayoutINS1_IJS4_S5_EEENS1_IJS7_S4_EEEEENS0_9TiledCopyINS0_9Copy_AtomIJNS0_13UniversalCopyIN7cutlass9uint128_tESH_EEfEEENS9_INS1_IJNS3_ILi256EEENS3_ILi4EEEEEENS1_IJSL_S7_EEEEESA_EEfS8_SC_SP_fS8_NS9_INS1_IJS4_S4_EEESB_EENS0_8TiledMMAINS0_8MMA_AtomIJNS0_12UniversalFMAIffffEEEEENS9_INS1_IJNS3_ILi16EEESX_S7_EEENS1_IJS7_SX_NS3_ILi0EEEEEEEENS1_IJNS0_10UnderscoreES12_S12_EEEEEffEvT_T0_PKT1_T2_T3_T4_PKT5_T6_T7_T8_PT9_T10_T11_T12_T13_T14_ --------------------------
	.section	.nv.info._Z11gemm_deviceIN4cute5tupleIJiiiEEENS1_IJNS0_1CILi128EEES4_NS3_ILi8EEEEEEfNS1_IJNS3_ILi1EEEiEEENS0_6LayoutINS1_IJS4_S5_EEENS1_IJS7_S4_EEEEENS0_9TiledCopyINS0_9Copy_AtomIJNS0_13UniversalCopyIN7cutlass9uint128_tESH_EEfEEENS9_INS1_IJNS3_ILi256EEENS3_ILi4EEEEEENS1_IJSL_S7_EEEEESA_EEfS8_SC_SP_fS8_NS9_INS1_IJS4_S4_EEESB_EENS0_8TiledMMAINS0_8MMA_AtomIJNS0_12UniversalFMAIffffEEEEENS9_INS1_IJNS3_ILi16EEESX_S7_EEENS1_IJS7_SX_NS3_ILi0EEEEEEEENS1_IJNS0_10UnderscoreES12_S12_EEEEEffEvT_T0_PKT1_T2_T3_T4_PKT5_T6_T7_T8_PT9_T10_T11_T12_T13_T14_,"",@"SHT_CUDA_INFO"
	.sectionflags	@""
	.align	4


	//----- nvinfo : EIATTR_CUDA_API_VERSION
	.align		4
        /*0000*/ 	.byte	0x04, 0x37
        /*0002*/ 	.short	(.L_112 - .L_111)
.L_111:
        /*0004*/ 	.word	0x00000082


	//----- nvinfo : EIATTR_KPARAM_INFO
	.align		4
.L_112:
        /*0008*/ 	.byte	0x04, 0x17
        /*000a*/ 	.short	(.L_114 - .L_113)
.L_113:
        /*000c*/ 	.word	0x00000000
        /*0010*/ 	.short	0x000f
        /*0012*/ 	.short	0x0044
        /*0014*/ 	.byte	0x00, 0xf0, 0x11, 0x00


	//----- nvinfo : EIATTR_KPARAM_INFO
	.align		4
.L_114:
        /*0018*/ 	.byte	0x04, 0x17
        /*001a*/ 	.short	(.L_116 - .L_115)
.L_115:
        /*001c*/ 	.word	0x00000000
        /*0020*/ 	.short	0x000e
        /*0022*/ 	.short	0x0040
        /*0024*/ 	.byte	0x00, 0xf0, 0x11, 0x00


	//----- nvinfo : EIATTR_KPARAM_INFO
	.align		4
.L_116:
        /*0028*/ 	.byte	0x04, 0x17
        /*002a*/ 	.short	(.L_118 - .L_117)
.L_117:
        /*002c*/ 	.word	0x00000000
        /*0030*/ 	.short	0x000d
        /*0032*/ 	.short	0x003d
        /*0034*/ 	.byte	0x00, 0xf0, 0x05, 0x00


	//----- nvinfo : EIATTR_KPARAM_INFO
	.align		4
.L_118:
        /*0038*/ 	.byte	0x04, 0x17
        /*003a*/ 	.short	(.L_120 - .L_119)
.L_119:
        /*003c*/ 	.word	0x00000000
        /*0040*/ 	.short	0x000c
        /*0042*/ 	.short	0x003c
        /*0044*/ 	.byte	0x00, 0xf0, 0x05, 0x00


	//----- nvinfo : EIATTR_KPARAM_INFO
	.align		4
.L_120:
        /*0048*/ 	.byte	0x04, 0x17
        /*004a*/ 	.short	(.L_122 - .L_121)
.L_121:
        /*004c*/ 	.word	0x00000000
        /*0050*/ 	.short	0x000b
        /*0052*/ 	.short	0x0038
        /*0054*/ 	.byte	0x00, 0xf0, 0x11, 0x00


	//----- nvinfo : EIATTR_KPARAM_INFO
	.align		4
.L_122:
        /*0058*/ 	.byte	0x04, 0x17
        /*005a*/ 	.short	(.L_124 - .L_123)
.L_123:
        /*005c*/ 	.word	0x00000000
        /*0060*/ 	.short	0x000a
        /*0062*/ 	.short	0x0030
        /*0064*/ 	.byte	0x00, 0xf0, 0x21, 0x00


	//----- nvinfo : EIATTR_KPARAM_INFO
	.align		4
.L_124:
        /*0068*/ 	.byte	0x04, 0x17
        /*006a*/ 	.short	(.L_126 - .L_125)
.L_125:
        /*006c*/ 	.word	0x00000000
        /*0070*/ 	.short	0x0009
        /*0072*/ 	.short	0x002d
        /*0074*/ 	.byte	0x00, 0xf0, 0x05, 0x00


	//----- nvinfo : EIATTR_KPARAM_INFO
	.align		4
.L_126:
        /*0078*/ 	.byte	0x04, 0x17
        /*007a*/ 	.short	(.L_128 - .L_127)
.L_127:
        /*007c*/ 	.word	0x00000000
        /*0080*/ 	.short	0x0008
        /*0082*/ 	.short	0x002c
        /*0084*/ 	.byte	0x00, 0xf0, 0x05, 0x00


	//----- nvinfo : EIATTR_KPARAM_INFO
	.align		4
.L_128:
        /*0088*/ 	.byte	0x04, 0x17
        /*008a*/ 	.short	(.L_130 - .L_129)
.L_129:
        /*008c*/ 	.word	0x00000000
        /*0090*/ 	.short	0x0007
        /*0092*/ 	.short	0x0028
        /*0094*/ 	.byte	0x00, 0xf0, 0x11, 0x00


	//----- nvinfo : EIATTR_KPARAM_INFO
	.align		4
.L_130:
        /*0098*/ 	.byte	0x04, 0x17
        /*009a*/ 	.short	(.L_132 - .L_131)
.L_131:
        /*009c*/ 	.word	0x00000000
        /*00a0*/ 	.short	0x0006
        /*00a2*/ 	.short	0x0020
        /*00a4*/ 	.byte	0x00, 0xf0, 0x21, 0x00


	//----- nvinfo : EIATTR_KPARAM_INFO
	.align		4
.L_132:
        /*00a8*/ 	.byte	0x04, 0x17
        /*00aa*/ 	.short	(.L_134 - .L_133)
.L_133:
        /*00ac*/ 	.word	0x00000000
        /*00b0*/ 	.short	0x0005
        /*00b2*/ 	.short	0x001d
        /*00b4*/ 	.byte	0x00, 0xf0, 0x05, 0x00


	//----- nvinfo : EIATTR_KPARAM_INFO
	.align		4
.L_134:
        /*00b8*/ 	.byte	0x04, 0x17
        /*00ba*/ 	.short	(.L_136 - .L_135)
.L_135:
        /*00bc*/ 	.word	0x00000000
        /*00c0*/ 	.short	0x0004
        /*00c2*/ 	.short	0x001c
        /*00c4*/ 	.byte	0x00, 0xf0, 0x05, 0x00


	//----- nvinfo : EIATTR_KPARAM_INFO
	.align		4
.L_136:
        /*00c8*/ 	.byte	0x04, 0x17
        /*00ca*/ 	.short	(.L_138 - .L_137)
.L_137:
        /*00cc*/ 	.word	0x00000000
        /*00d0*/ 	.short	0x0003
        /*00d2*/ 	.short	0x0018
        /*00d4*/ 	.byte	0x00, 0xf0, 0x11, 0x00


	//----- nvinfo : EIATTR_KPARAM_INFO
	.align		4
.L_138:
        /*00d8*/ 	.byte	0x04, 0x17
        /*00da*/ 	.short	(.L_140 - .L_139)
.L_139:
        /*00dc*/ 	.word	0x00000000
        /*00e0*/ 	.short	0x0002
        /*00e2*/ 	.short	0x0010
        /*00e4*/ 	.byte	0x00, 0xf0, 0x21, 0x00


	//----- nvinfo : EIATTR_KPARAM_INFO
	.align		4
.L_140:
        /*00e8*/ 	.byte	0x04, 0x17
        /*00ea*/ 	.short	(.L_142 - .L_141)
.L_141:
        /*00ec*/ 	.word	0x00000000
        /*00f0*/ 	.short	0x0001
        /*00f2*/ 	.short	0x000c
        /*00f4*/ 	.byte	0x00, 0xf0, 0x05, 0x00


	//----- nvinfo : EIATTR_KPARAM_INFO
	.align		4
.L_142:
        /*00f8*/ 	.byte	0x04, 0x17
        /*00fa*/ 	.short	(.L_144 - .L_143)
.L_143:
        /*00fc*/ 	.word	0x00000000
        /*0100*/ 	.short	0x0000
        /*0102*/ 	.short	0x0000
        /*0104*/ 	.byte	0x00, 0xf0, 0x31, 0x00


	//----- nvinfo : EIATTR_SPARSE_MMA_MASK
	.align		4
.L_144:
        /*0108*/ 	.byte	0x03, 0x50
        /*010a*/ 	.short	0x0000


	//----- nvinfo : EIATTR_MAXREG_COUNT
	.align		4
        /*010c*/ 	.byte	0x03, 0x1b
        /*010e*/ 	.short	0x00ff


	//----- nvinfo : EIATTR_NUM_BARRIERS
	.align		4
        /*0110*/ 	.byte	0x02, 0x4c
        /*0112*/ 	.byte	0x01
	.zero		1


	//----- nvinfo : EIATTR_MERCURY_ISA_VERSION
	.align		4
        /*0114*/ 	.byte	0x03, 0x5f
        /*0116*/ 	.short	0x0101


	//----- nvinfo : EIATTR_EXIT_INSTR_OFFSETS
	.align		4
        /*0118*/ 	.byte	0x04, 0x1c
        /*011a*/ 	.short	(.L_146 - .L_145)


	//   ....[0]....
.L_145:
        /*011c*/ 	.word	0x00003750


	//   ....[1]....
        /*0120*/ 	.word	0x000047c0


	//----- nvinfo : EIATTR_MAX_THREADS
	.align		4
.L_146:
        /*0124*/ 	.byte	0x04, 0x05
        /*0126*/ 	.short	(.L_148 - .L_147)
.L_147:
        /*0128*/ 	.word	0x00000100
        /*012c*/ 	.word	0x00000001
        /*0130*/ 	.word	0x00000001


	//----- nvinfo : EIATTR_CBANK_PARAM_SIZE
	.align		4
.L_148:
        /*0134*/ 	.byte	0x03, 0x19
        /*0136*/ 	.short	0x0048


	//----- nvinfo : EIATTR_PARAM_CBANK
	.align		4
        /*0138*/ 	.byte	0x04, 0x0a
        /*013a*/ 	.short	(.L_150 - .L_149)
	.align		4
.L_149:
        /*013c*/ 	.word	index@(.nv.constant0._Z11gemm_deviceIN4cute5tupleIJiiiEEENS1_IJNS0_1CILi128EEES4_NS3_ILi8EEEEEEfNS1_IJNS3_ILi1EEEiEEENS0_6LayoutINS1_IJS4_S5_EEENS1_IJS7_S4_EEEEENS0_9TiledCopyINS0_9Copy_AtomIJNS0_13UniversalCopyIN7cutlass9uint128_tESH_EEfEEENS9_INS1_IJNS3_ILi256EEENS3_ILi4EEEEEENS1_IJSL_S7_EEEEESA_EEfS8_SC_SP_fS8_NS9_INS1_IJS4_S4_EEESB_EENS0_8TiledMMAINS0_8MMA_AtomIJNS0_12UniversalFMAIffffEEEEENS9_INS1_IJNS3_ILi16EEESX_S7_EEENS1_IJS7_SX_NS3_ILi0EEEEEEEENS1_IJNS0_10UnderscoreES12_S12_EEEEEffEvT_T0_PKT1_T2_T3_T4_PKT5_T6_T7_T8_PT9_T10_T11_T12_T13_T14_)
        /*0140*/ 	.short	0x0210
        /*0142*/ 	.short	0x0048


	//----- nvinfo : EIATTR_SW_WAR
	.align		4
.L_150:
        /*0144*/ 	.byte	0x04, 0x36
        /*0146*/ 	.short	(.L_152 - .L_151)
.L_151:
        /*0148*/ 	.word	0x00000008
.L_152:


//--------------------- .nv.callgraph             --------------------------
	.section	.nv.callgraph,"",@"SHT_CUDA_CALLGRAPH"
	.align	4
	.sectionentsize	8
	.align		4
        /*0000*/ 	.word	0x00000000
	.align		4
        /*0004*/ 	.word	0xffffffff
	.align		4
        /*0008*/ 	.word	0x00000000
	.align		4
        /*000c*/ 	.word	0xfffffffe
	.align		4
        /*0010*/ 	.word	0x00000000
	.align		4
        /*0014*/ 	.word	0xfffffffd
	.align		4
        /*0018*/ 	.word	0x00000000
	.align		4
        /*001c*/ 	.word	0xfffffffc


//--------------------- .nv.constant4             --------------------------
	.section	.nv.constant4,"a",@progbits
	.align	8
	.align		8
.nv.constant4:
        /*0000*/ 	.dword	_ZN34_INTERNAL_3c567416_4_k_cu_6d8f45b84cuda3std3__45__cpo5beginE
	.align		8
        /*0008*/ 	.dword	_ZN34_INTERNAL_3c567416_4_k_cu_6d8f45b84cuda3std3__45__cpo3endE
	.align		8
        /*0010*/ 	.dword	_ZN34_INTERNAL_3c567416_4_k_cu_6d8f45b84cuda3std3__45__cpo6cbeginE
	.align		8
        /*0018*/ 	.dword	_ZN34_INTERNAL_3c567416_4_k_cu_6d8f45b84cuda3std3__45__cpo4cendE
	.align		8
        /*0020*/ 	.dword	_ZN34_INTERNAL_3c567416_4_k_cu_6d8f45b84cuda3std3__45__cpo6rbeginE
	.align		8
        /*0028*/ 	.dword	_ZN34_INTERNAL_3c567416_4_k_cu_6d8f45b84cuda3std3__45__cpo4rendE
	.align		8
        /*0030*/ 	.dword	_ZN34_INTERNAL_3c567416_4_k_cu_6d8f45b84cuda3std3__45__cpo7crbeginE
	.align		8
        /*0038*/ 	.dword	_ZN34_INTERNAL_3c567416_4_k_cu_6d8f45b84cuda3std3__45__cpo5crendE
	.align		8
        /*0040*/ 	.dword	_ZN34_INTERNAL_3c567416_4_k_cu_6d8f45b84cuda3std3__436_GLOBAL__N__3c567416_4_k_cu_6d8f45b86ignoreE
	.align		8
        /*0048*/ 	.dword	_ZN34_INTERNAL_3c567416_4_k_cu_6d8f45b84cuda3std3__419piecewise_constructE
	.align		8
        /*0050*/ 	.dword	_ZN34_INTERNAL_3c567416_4_k_cu_6d8f45b84cuda3std3__48in_placeE
	.align		8
        /*0058*/ 	.dword	_ZN34_INTERNAL_3c567416_4_k_cu_6d8f45b84cuda3std3__420unreachable_sentinelE
	.align		8
        /*0060*/ 	.dword	_ZN34_INTERNAL_3c567416_4_k_cu_6d8f45b84cuda3std3__47nulloptE
	.align		8
        /*0068*/ 	.dword	_ZN34_INTERNAL_3c567416_4_k_cu_6d8f45b84cuda3std3__48unexpectE
	.align		8
        /*0070*/ 	.dword	_ZN34_INTERNAL_3c567416_4_k_cu_6d8f45b84cuda3std6ranges3__45__cpo4swapE
	.align		8
        /*0078*/ 	.dword	_ZN34_INTERNAL_3c567416_4_k_cu_6d8f45b84cuda3std6ranges3__45__cpo9iter_moveE
	.align		8
        /*0080*/ 	.dword	_ZN34_INTERNAL_3c567416_4_k_cu_6d8f45b84cuda3std6ranges3__45__cpo5beginE
	.align		8
        /*0088*/ 	.dword	_ZN34_INTERNAL_3c567416_4_k_cu_6d8f45b84cuda3std6ranges3__45__cpo3endE
	.align		8
        /*0090*/ 	.dword	_ZN34_INTERNAL_3c567416_4_k_cu_6d8f45b84cuda3std6ranges3__45__cpo6cbeginE
	.align		8
        /*0098*/ 	.dword	_ZN34_INTERNAL_3c567416_4_k_cu_6d8f45b84cuda3std6ranges3__45__cpo4cendE
	.align		8
        /*00a0*/ 	.dword	_ZN34_INTERNAL_3c567416_4_k_cu_6d8f45b84cuda3std6ranges3__45__cpo7advanceE
	.align		8
        /*00a8*/ 	.dword	_ZN34_INTERNAL_3c567416_4_k_cu_6d8f45b84cuda3std6ranges3__45__cpo9iter_swapE
	.align		8
        /*00b0*/ 	.dword	_ZN34_INTERNAL_3c567416_4_k_cu_6d8f45b84cuda3std6ranges3__45__cpo4nextE
	.align		8
        /*00b8*/ 	.dword	_ZN34_INTERNAL_3c567416_4_k_cu_6d8f45b84cuda3std6ranges3__45__cpo4prevE
	.align		8
        /*00c0*/ 	.dword	_ZN34_INTERNAL_3c567416_4_k_cu_6d8f45b84cuda3std6ranges3__45__cpo4dataE
	.align		8
        /*00c8*/ 	.dword	_ZN34_INTERNAL_3c567416_4_k_cu_6d8f45b84cuda3std6ranges3__45__cpo5cdataE
	.align		8
        /*00d0*/ 	.dword	_ZN34_INTERNAL_3c567416_4_k_cu_6d8f45b84cuda3std6ranges3__45__cpo4sizeE
	.align		8
        /*00d8*/ 	.dword	_ZN34_INTERNAL_3c567416_4_k_cu_6d8f45b84cuda3std6ranges3__45__cpo5ssizeE
	.align		8
        /*00e0*/ 	.dword	_ZN34_INTERNAL_3c567416_4_k_cu_6d8f45b84cuda3std6ranges3__45__cpo8distanceE
	.align		8
        /*00e8*/ 	.dword	_ZN34_INTERNAL_3c567416_4_k_cu_6d8f45b86thrust23THRUST_300001_SM_900_NS8cuda_cub3parE
	.align		8
        /*00f0*/ 	.dword	_ZN34_INTERNAL_3c567416_4_k_cu_6d8f45b86thrust23THRUST_300001_SM_900_NS8cuda_cub10par_nosyncE
	.align		8
        /*00f8*/ 	.dword	_ZN34_INTERNAL_3c567416_4_k_cu_6d8f45b86thrust23THRUST_300001_SM_900_NS6system6detail10sequential3seqE
	.align		8
        /*0100*/ 	.dword	_ZN34_INTERNAL_3c567416_4_k_cu_6d8f45b86thrust23THRUST_300001_SM_900_NS12placeholders2_1E
	.align		8
        /*0108*/ 	.dword	_ZN34_INTERNAL_3c567416_4_k_cu_6d8f45b86thrust23THRUST_300001_SM_900_NS12placeholders2_2E
	.align		8
        /*0110*/ 	.dword	_ZN34_INTERNAL_3c567416_4_k_cu_6d8f45b86thrust23THRUST_300001_SM_900_NS12placeholders2_3E
	.align		8
        /*0118*/ 	.dword	_ZN34_INTERNAL_3c567416_4_k_cu_6d8f45b86thrust23THRUST_300001_SM_900_NS12placeholders2_4E
	.align		8
        /*0120*/ 	.dword	_ZN34_INTERNAL_3c567416_4_k_cu_6d8f45b86thrust23THRUST_300001_SM_900_NS12placeholders2_5E
	.align		8
        /*0128*/ 	.dword	_ZN34_INTERNAL_3c567416_4_k_cu_6d8f45b86thrust23THRUST_300001_SM_900_NS12placeholders2_6E
	.align		8
        /*0130*/ 	.dword	_ZN34_INTERNAL_3c567416_4_k_cu_6d8f45b86thrust23THRUST_300001_SM_900_NS12placeholders2_7E
	.align		8
        /*0138*/ 	.dword	_ZN34_INTERNAL_3c567416_4_k_cu_6d8f45b86thrust23THRUST_300001_SM_900_NS12placeholders2_8E
	.align		8
        /*0140*/ 	.dword	_ZN34_INTERNAL_3c567416_4_k_cu_6d8f45b86thrust23THRUST_300001_SM_900_NS12placeholders2_9E
	.align		8
        /*0148*/ 	.dword	_ZN34_INTERNAL_3c567416_4_k_cu_6d8f45b86thrust23THRUST_300001_SM_900_NS12placeholders3_10E
	.align		8
        /*0150*/ 	.dword	_ZN34_INTERNAL_3c567416_4_k_cu_6d8f45b86thrust23THRUST_300001_SM_900_NS3seqE
	.align		8
        /*0158*/ 	.dword	_ZN34_INTERNAL_3c567416_4_k_cu_6d8f45b84cute7productE
	.align		8
        /*0160*/ 	.dword	_ZN34_INTERNAL_3c567416_4_k_cu_6d8f45b84cute1_E


//--------------------- .text._ZN3cub17CUB_300001_SM_9006detail11EmptyKernelIvEEvv --------------------------
	.section	.text._ZN3cub17CUB_300001_SM_9006detail11EmptyKernelIvEEvv,"ax",@progbits
	.align	128
        .global         _ZN3cub17CUB_300001_SM_9006detail11EmptyKernelIvEEvv
        .type           _ZN3cub17CUB_300001_SM_9006detail11EmptyKernelIvEEvv,@function
        .size           _ZN3cub17CUB_300001_SM_9006detail11EmptyKernelIvEEvv,(.L_x_11 - _ZN3cub17CUB_300001_SM_9006detail11EmptyKernelIvEEvv)
        .other          _ZN3cub17CUB_300001_SM_9006detail11EmptyKernelIvEEvv,@"STO_CUDA_ENTRY STV_DEFAULT"
_ZN3cub17CUB_300001_SM_9006detail11EmptyKernelIvEEvv:
.text._ZN3cub17CUB_300001_SM_9006detail11EmptyKernelIvEEvv:
[----:B------:R-:W-:Y:S01]  /*0000*/  LDC R1, c[0x0][0x28] ;  /* 0x00000a00ff017b82 */ /* 0x000fe20000000800 */
[----:B------:R-:W-:Y:S05]  /*0010*/  EXIT ;  /* 0x000000000000794d */ /* 0x000fea0003800000 */
.L_x_0:
[----:B------:R-:W-:-:S00]  /*0020*/  BRA `(.L_x_0) ;  /* 0xfffffffc00fc7947 */ /* 0x000fc0000383ffff */
[----:B------:R-:W-:-:S00]  /*0030*/  NOP ;  /* 0x0000000000007918 */ /* 0x000fc00000000000 */
        /* <DEDUP_REMOVED lines=12> */
.L_x_11:


//--------------------- .text._Z11gemm_deviceIN4cute5tupleIJiiiEEENS1_IJNS0_1CILi128EEES4_NS3_ILi8EEEEEEfNS1_IJiNS3_ILi1EEEEEENS0_6LayoutINS1_IJS4_S5_EEENS1_IJS7_NS3_ILi129EEEEEEEENS0_9TiledCopyINS0_9Copy_AtomIJNS0_13UniversalCopyIffEEfEEENS9_INS1_IJNS1_IJS5_NS3_ILi32EEEEEES7_EEENS1_IJNS1_IJSJ_S7_EEENS3_ILi0EEEEEEEENS1_IJSJ_S5_EEEEEfS8_SD_SR_fNS1_IJS7_iEEENS9_INS1_IJS4_S4_EEENS1_IJS7_S4_EEEEENS0_8TiledMMAINS0_8MMA_AtomIJNS0_12UniversalFMAIffffEEEEENS9_INS1_IJNS3_ILi16EEES11_S7_EEENS1_IJS7_S11_SN_EEEEENS1_IJNS0_10UnderscoreES15_S15_EEEEEffEvT_T0_PKT1_T2_T3_T4_PKT5_T6_T7_T8_PT9_T10_T11_T12_T13_T14_ --------------------------
	.section	.text._Z11gemm_deviceIN4cute5tupleIJiiiEEENS1_IJNS0_1CILi128EEES4_NS3_ILi8EEEEEEfNS1_IJiNS3_ILi1EEEEEENS0_6LayoutINS1_IJS4_S5_EEENS1_IJS7_NS3_ILi129EEEEEEEENS0_9TiledCopyINS0_9Copy_AtomIJNS0_13UniversalCopyIffEEfEEENS9_INS1_IJNS1_IJS5_NS3_ILi32EEEEEES7_EEENS1_IJNS1_IJSJ_S7_EEENS3_ILi0EEEEEEEENS1_IJSJ_S5_EEEEEfS8_SD_SR_fNS1_IJS7_iEEENS9_INS1_IJS4_S4_EEENS1_IJS7_S4_EEEEENS0_8TiledMMAINS0_8MMA_AtomIJNS0_12UniversalFMAIffffEEEEENS9_INS1_IJNS3_ILi16EEES11_S7_EEENS1_IJS7_S11_SN_EEEEENS1_IJNS0_10UnderscoreES15_S15_EEEEEffEvT_T0_PKT1_T2_T3_T4_PKT5_T6_T7_T8_PT9_T10_T11_T12_T13_T14_,"ax",@progbits
	.align	128
.text._Z11gemm_deviceIN4cute5tupleIJiiiEEENS1_IJNS0_1CILi128EEES4_NS3_ILi8EEEEEEfNS1_IJiNS3_ILi1EEEEEENS0_6LayoutINS1_IJS4_S5_EEENS1_IJS7_NS3_ILi129EEEEEEEENS0_9TiledCopyINS0_9Copy_AtomIJNS0_13UniversalCopyIffEEfEEENS9_INS1_IJNS1_IJS5_NS3_ILi32EEEEEES7_EEENS1_IJNS1_IJSJ_S7_EEENS3_ILi0EEEEEEEENS1_IJSJ_S5_EEEEEfS8_SD_SR_fNS1_IJS7_iEEENS9_INS1_IJS4_S4_EEENS1_IJS7_S4_EEEEENS0_8TiledMMAINS0_8MMA_AtomIJNS0_12UniversalFMAIffffEEEEENS9_INS1_IJNS3_ILi16EEES11_S7_EEENS1_IJS7_S11_SN_EEEEENS1_IJNS0_10UnderscoreES15_S15_EEEEEffEvT_T0_PKT1_T2_T3_T4_PKT5_T6_T7_T8_PT9_T10_T11_T12_T13_T14_:
        .type           _Z11gemm_deviceIN4cute5tupleIJiiiEEENS1_IJNS0_1CILi128EEES4_NS3_ILi8EEEEEEfNS1_IJiNS3_ILi1EEEEEENS0_6LayoutINS1_IJS4_S5_EEENS1_IJS7_NS3_ILi129EEEEEEEENS0_9TiledCopyINS0_9Copy_AtomIJNS0_13UniversalCopyIffEEfEEENS9_INS1_IJNS1_IJS5_NS3_ILi32EEEEEES7_EEENS1_IJNS1_IJSJ_S7_EEENS3_ILi0EEEEEEEENS1_IJSJ_S5_EEEEEfS8_SD_SR_fNS1_IJS7_iEEENS9_INS1_IJS4_S4_EEENS1_IJS7_S4_EEEEENS0_8TiledMMAINS0_8MMA_AtomIJNS0_12UniversalFMAIffffEEEEENS9_INS1_IJNS3_ILi16EEES11_S7_EEENS1_IJS7_S11_SN_EEEEENS1_IJNS0_10UnderscoreES15_S15_EEEEEffEvT_T0_PKT1_T2_T3_T4_PKT5_T6_T7_T8_PT9_T10_T11_T12_T13_T14_,@function
        .size           _Z11gemm_deviceIN4cute5tupleIJiiiEEENS1_IJNS0_1CILi128EEES4_NS3_ILi8EEEEEEfNS1_IJiNS3_ILi1EEEEEENS0_6LayoutINS1_IJS4_S5_EEENS1_IJS7_NS3_ILi129EEEEEEEENS0_9TiledCopyINS0_9Copy_AtomIJNS0_13UniversalCopyIffEEfEEENS9_INS1_IJNS1_IJS5_NS3_ILi32EEEEEES7_EEENS1_IJNS1_IJSJ_S7_EEENS3_ILi0EEEEEEEENS1_IJSJ_S5_EEEEEfS8_SD_SR_fNS1_IJS7_iEEENS9_INS1_IJS4_S4_EEENS1_IJS7_S4_EEEEENS0_8TiledMMAINS0_8MMA_AtomIJNS0_12UniversalFMAIffffEEEEENS9_INS1_IJNS3_ILi16EEES11_S7_EEENS1_IJS7_S11_SN_EEEEENS1_IJNS0_10UnderscoreES15_S15_EEEEEffEvT_T0_PKT1_T2_T3_T4_PKT5_T6_T7_T8_PT9_T10_T11_T12_T13_T14_,(.L_x_9 - _Z11gemm_deviceIN4cute5tupleIJiiiEEENS1_IJNS0_1CILi128EEES4_NS3_ILi8EEEEEEfNS1_IJiNS3_ILi1EEEEEENS0_6LayoutINS1_IJS4_S5_EEENS1_IJS7_NS3_ILi129EEEEEEEENS0_9TiledCopyINS0_9Copy_AtomIJNS0_13UniversalCopyIffEEfEEENS9_INS1_IJNS1_IJS5_NS3_ILi32EEEEEES7_EEENS1_IJNS1_IJSJ_S7_EEENS3_ILi0EEEEEEEENS1_IJSJ_S5_EEEEEfS8_SD_SR_fNS1_IJS7_iEEENS9_INS1_IJS4_S4_EEENS1_IJS7_S4_EEEEENS0_8TiledMMAINS0_8MMA_AtomIJNS0_12UniversalFMAIffffEEEEENS9_INS1_IJNS3_ILi16EEES11_S7_EEENS1_IJS7_S11_SN_EEEEENS1_IJNS0_10UnderscoreES15_S15_EEEEEffEvT_T0_PKT1_T2_T3_T4_PKT5_T6_T7_T8_PT9_T10_T11_T12_T13_T14_)
        .other          _Z11gemm_deviceIN4cute5tupleIJiiiEEENS1_IJNS0_1CILi128EEES4_NS3_ILi8EEEEEEfNS1_IJiNS3_ILi1EEEEEENS0_6LayoutINS1_IJS4_S5_EEENS1_IJS7_NS3_ILi129EEEEEEEENS0_9TiledCopyINS0_9Copy_AtomIJNS0_13UniversalCopyIffEEfEEENS9_INS1_IJNS1_IJS5_NS3_ILi32EEEEEES7_EEENS1_IJNS1_IJSJ_S7_EEENS3_ILi0EEEEEEEENS1_IJSJ_S5_EEEEEfS8_SD_SR_fNS1_IJS7_iEEENS9_INS1_IJS4_S4_EEENS1_IJS7_S4_EEEEENS0_8TiledMMAINS0_8MMA_AtomIJNS0_12UniversalFMAIffffEEEEENS9_INS1_IJNS3_ILi16EEES11_S7_EEENS1_IJS7_S11_SN_EEEEENS1_IJNS0_10UnderscoreES15_S15_EEEEEffEvT_T0_PKT1_T2_T3_T4_PKT5_T6_T7_T8_PT9_T10_T11_T12_T13_T14_,@"STO_CUDA_ENTRY STV_DEFAULT"
_Z11gemm_deviceIN4cute5tupleIJiiiEEENS1_IJNS0_1CILi128EEES4_NS3_ILi8EEEEEEfNS1_IJiNS3_ILi1EEEEEENS0_6LayoutINS1_IJS4_S5_EEENS1_IJS7_NS3_ILi129EEEEEEEENS0_9TiledCopyINS0_9Copy_AtomIJNS0_13UniversalCopyIffEEfEEENS9_INS1_IJNS1_IJS5_NS3_ILi32EEEEEES7_EEENS1_IJNS1_IJSJ_S7_EEENS3_ILi0EEEEEEEENS1_IJSJ_S5_EEEEEfS8_SD_SR_fNS1_IJS7_iEEENS9_INS1_IJS4_S4_EEENS1_IJS7_S4_EEEEENS0_8TiledMMAINS0_8MMA_AtomIJNS0_12UniversalFMAIffffEEEEENS9_INS1_IJNS3_ILi16EEES11_S7_EEENS1_IJS7_S11_SN_EEEEENS1_IJNS0_10UnderscoreES15_S15_EEEEEffEvT_T0_PKT1_T2_T3_T4_PKT5_T6_T7_T8_PT9_T10_T11_T12_T13_T14_:
[----:B------:R-:W-:Y:S01]  /*0000*/  LDC R1, c[0x0][0x28] ;  /* 0x00000a00ff017b82 */ /* 0x000fe20000000800 */
[----:B------:R-:W0:Y:S07]  /*0010*/  S2R R5, SR_TID.X ;  /* 0x0000000000057919 */ /* 0x000e2e0000002100 */
[----:B------:R-:W1:Y:S01]  /*0020*/  LDC R9, c[0x0][0x218] ;  /* 0x00008600ff097b82 */ /* 0x000e620000000800 */
[----:B------:R-:W-:Y:S01]  /*0030*/  ULDC.64 UR10, c[0x0][0x208] ;  /* 0x00008200000a7ab9 */ /* 0x000fe20000000a00 */
[----:B------:R-:W-:Y:S01]  /*0040*/  HFMA2.MMA R73, -RZ, RZ, 0, 0 ;  /* 0x00000000ff497435 */ /* 0x000fe200000001ff */
[----:B------:R-:W2:Y:S01]  /*0050*/  S2R R0, SR_CTAID.Y ;  /* 0x0000000000007919 */ /* 0x000ea20000002600 */
[----:B------:R-:W-:Y:S01]  /*0060*/  HFMA2.MMA R24, -RZ, RZ, 0, 0 ;  /* 0x00000000ff187435 */ /* 0x000fe200000001ff */
[----:B------:R-:W-:Y:S01]  /*0070*/  CS2R R64, SRZ ;  /* 0x0000000000407805 */ /* 0x000fe2000001ff00 */
[----:B------:R-:W-:Y:S01]  /*0080*/  HFMA2.MMA R51, -RZ, RZ, 0, 0 ;  /* 0x00000000ff337435 */ /* 0x000fe200000001ff */
[----:B------:R-:W-:Y:S01]  /*0090*/  MOV R56, RZ ;  /* 0x000000ff00387202 */ /* 0x000fe20000000f00 */
[----:B------:R-:W3:Y:S01]  /*00a0*/  LDC R3, c[0x0][0x248] ;  /* 0x00009200ff037b82 */ /* 0x000ee20000000800 */
[----:B------:R-:W-:Y:S01]  /*00b0*/  HFMA2.MMA R83, -RZ, RZ, 0, 0 ;  /* 0x00000000ff537435 */ /* 0x000fe200000001ff */
[----:B------:R-:W-:Y:S01]  /*00c0*/  CS2R R40, SRZ ;  /* 0x0000000000287805 */ /* 0x000fe2000001ff00 */
[----:B------:R-:W-:Y:S01]  /*00d0*/  HFMA2.MMA R48, -RZ, RZ, 0, 0 ;  /* 0x00000000ff307435 */ /* 0x000fe200000001ff */
[----:B------:R-:W-:Y:S01]  /*00e0*/  CS2R R32, SRZ ;  /* 0x0000000000207805 */ /* 0x000fe2000001ff00 */
[----:B------:R-:W-:Y:S01]  /*00f0*/  HFMA2.MMA R88, -RZ, RZ, 0, 0 ;  /* 0x00000000ff587435 */ /* 0x000fe200000001ff */
[----:B------:R-:W-:-:S02]  /*0100*/  CS2R R74, SRZ ;  /* 0x00000000004a7805 */ /* 0x000fc4000001ff00 */
[----:B------:R-:W-:Y:S01]  /*0110*/  CS2R R66, SRZ ;  /* 0x0000000000427805 */ /* 0x000fe2000001ff00 */
[----:B------:R-:W4:Y:S01]  /*0120*/  S2UR UR12, SR_CTAID.X ;  /* 0x00000000000c79c3 */ /* 0x000f220000002500 */
[----:B------:R-:W-:Y:S02]  /*0130*/  CS2R R62, SRZ ;  /* 0x00000000003e7805 */ /* 0x000fe4000001ff00 */
[----:B------:R-:W-:Y:S02]  /*0140*/  CS2R R54, SRZ ;  /* 0x0000000000367805 */ /* 0x000fe4000001ff00 */
[----:B------:R-:W-:Y:S02]  /*0150*/  CS2R R42, SRZ ;  /* 0x00000000002a7805 */ /* 0x000fe4000001ff00 */
[----:B------:R-:W-:Y:S02]  /*0160*/  CS2R R34, SRZ ;  /* 0x0000000000227805 */ /* 0x000fe4000001ff00 */
[----:B------:R-:W-:-:S02]  /*0170*/  CS2R R30, SRZ ;  /* 0x00000000001e7805 */ /* 0x000fc4000001ff00 */
[----:B------:R-:W-:Y:S02]  /*0180*/  CS2R R22, SRZ ;  /* 0x0000000000167805 */ /* 0x000fe4000001ff00 */
[----:B------:R-:W-:Y:S02]  /*0190*/  CS2R R76, SRZ ;  /* 0x00000000004c7805 */ /* 0x000fe4000001ff00 */
[----:B-1----:R-:W-:Y:S02]  /*01a0*/  ISETP.GE.AND P0, PT, R9, 0x1, PT ;  /* 0x000000010900780c */ /* 0x002fe40003f06270 */
[----:B------:R-:W-:Y:S02]  /*01b0*/  CS2R R68, SRZ ;  /* 0x0000000000447805 */ /* 0x000fe4000001ff00 */
[----:B------:R-:W-:Y:S02]  /*01c0*/  CS2R R60, SRZ ;  /* 0x00000000003c7805 */ /* 0x000fe4000001ff00 */
[----:B------:R-:W-:-:S02]  /*01d0*/  CS2R R52, SRZ ;  /* 0x0000000000347805 */ /* 0x000fc4000001ff00 */
[----:B------:R-:W-:Y:S02]  /*01e0*/  CS2R R44, SRZ ;  /* 0x00000000002c7805 */ /* 0x000fe4000001ff00 */
[----:B------:R-:W-:Y:S02]  /*01f0*/  CS2R R36, SRZ ;  /* 0x0000000000247805 */ /* 0x000fe4000001ff00 */
[----:B------:R-:W-:Y:S02]  /*0200*/  CS2R R28, SRZ ;  /* 0x00000000001c7805 */ /* 0x000fe4000001ff00 */
[----:B0-----:R-:W-:Y:S02]  /*0210*/  SHF.R.U32.HI R2, RZ, 0x4, R5 ;  /* 0x00000004ff027819 */ /* 0x001fe40000011605 */
[----:B------:R-:W-:Y:S02]  /*0220*/  CS2R R20, SRZ ;  /* 0x0000000000147805 */ /* 0x000fe4000001ff00 */
[----:B------:R-:W-:-:S02]  /*0230*/  LOP3.LUT R6, R5, 0xf, RZ, 0xc0, !PT ;  /* 0x0000000f05067812 */ /* 0x000fc400078ec0ff */
[----:B------:R-:W-:Y:S02]  /*0240*/  CS2R R78, SRZ ;  /* 0x00000000004e7805 */ /* 0x000fe4000001ff00 */
[----:B------:R-:W-:Y:S02]  /*0250*/  LOP3.LUT R12, R2, 0xf, RZ, 0xc0, !PT ;  /* 0x0000000f020c7812 */ /* 0x000fe400078ec0ff */
[----:B------:R-:W-:Y:S02]  /*0260*/  CS2R R70, SRZ ;  /* 0x0000000000467805 */ /* 0x000fe4000001ff00 */
[----:B------:R-:W-:Y:S02]  /*0270*/  MOV R59, RZ ;  /* 0x000000ff003b7202 */ /* 0x000fe40000000f00 */
[----:B------:R-:W-:Y:S02]  /*0280*/  CS2R R46, SRZ ;  /* 0x00000000002e7805 */ /* 0x000fe4000001ff00 */
[----:B------:R-:W-:-:S02]  /*0290*/  CS2R R38, SRZ ;  /* 0x0000000000267805 */ /* 0x000fc4000001ff00 */
[----:B------:R-:W-:Y:S02]  /*02a0*/  CS2R R26, SRZ ;  /* 0x00000000001a7805 */ /* 0x000fe4000001ff00 */
[----:B------:R-:W-:Y:S02]  /*02b0*/  CS2R R18, SRZ ;  /* 0x0000000000127805 */ /* 0x000fe4000001ff00 */
[----:B------:R-:W-:Y:S02]  /*02c0*/  CS2R R80, SRZ ;  /* 0x0000000000507805 */ /* 0x000fe4000001ff00 */
[----:B------:R-:W-:Y:S01]  /*02d0*/  MOV R17, RZ ;  /* 0x000000ff00117202 */ /* 0x000fe20000000f00 */
[----:B---3--:R-:W-:Y:S01]  /*02e0*/  IMAD R2, R12, R3, R6 ;  /* 0x000000030c027224 */ /* 0x008fe200078e0206 */
[----:B------:R-:W-:Y:S02]  /*02f0*/  MOV R84, RZ ;  /* 0x000000ff00547202 */ /* 0x000fe40000000f00 */
[----:B------:R-:W-:-:S02]  /*0300*/  MOV R86, RZ ;  /* 0x000000ff00567202 */ /* 0x000fc40000000f00 */
[----:B------:R-:W-:Y:S01]  /*0310*/  MOV R90, RZ ;  /* 0x000000ff005a7202 */ /* 0x000fe20000000f00 */
[----:B--2-4-:R-:W-:Y:S06]  /*0320*/  @!P0 BRA `(.L_x_1) ;  /* 0x0000002c00608947 */ /* 0x014fec0003800000 */
[----:B------:R-:W0:Y:S01]  /*0330*/  LDC R13, c[0x0][0x228] ;  /* 0x00008a00ff0d7b82 */ /* 0x000e220000000800 */
[----:B------:R-:W-:Y:S01]  /*0340*/  SHF.R.U32.HI R4, RZ, 0x3, R5 ;  /* 0x00000003ff047819 */ /* 0x000fe20000011605 */
[----:B------:R-:W-:Y:S01]  /*0350*/  ULDC UR5, c[0x0][0x238] ;  /* 0x00008e0000057ab9 */ /* 0x000fe20000000800 */
[----:B------:R-:W-:Y:S01]  /*0360*/  LOP3.LUT R5, R5, 0x7, RZ, 0xc0, !PT ;  /* 0x0000000705057812 */ /* 0x000fe200078ec0ff */
[----:B------:R-:W-:Y:S01]  /*0370*/  UMOV UR6, 0x400 ;  /* 0x0000040000067882 */ /* 0x000fe20000000000 */
[----:B------:R-:W-:Y:S01]  /*0380*/  IADD3 R9, R9, 0x7, RZ ;  /* 0x0000000709097810 */ /* 0x000fe20007ffe0ff */
[----:B------:R-:W-:Y:S01]  /*0390*/  UMOV UR4, URZ ;  /* 0x0000003f00047c82 */ /* 0x000fe20008000000 */
[----:B------:R-:W-:Y:S01]  /*03a0*/  MOV R73, RZ ;  /* 0x000000ff00497202 */ /* 0x000fe20000000f00 */
[----:B------:R-:W1:Y:S01]  /*03b0*/  S2UR UR7, SR_CgaCtaId ;  /* 0x00000000000779c3 */ /* 0x000e620000008800 */
[----:B------:R-:W-:Y:S01]  /*03c0*/  IMAD R11, R5, 0x81, R4 ;  /* 0x00000081050b7824 */ /* 0x000fe200078e0204 */
[----:B------:R-:W-:Y:S01]  /*03d0*/  SHF.R.S32.HI R10, RZ, 0x1f, R9 ;  /* 0x0000001fff0a7819 */ /* 0x000fe20000011409 */
[----:B------:R-:W-:Y:S01]  /*03e0*/  IMAD R7, R4, UR5, R5 ;  /* 0x0000000504077c24 */ /* 0x000fe2000f8e0205 */
[----:B------:R-:W-:Y:S01]  /*03f0*/  ULDC.64 UR16, c[0x0][0x220] ;  /* 0x0000880000107ab9 */ /* 0x000fe20000000a00 */
[----:B------:R-:W-:Y:S01]  /*0400*/  ULDC.64 UR14, c[0x0][0x230] ;  /* 0x00008c00000e7ab9 */ /* 0x000fe20000000a00 */
[----:B------:R-:W-:-:S04]  /*0410*/  LEA.HI R10, R10, R9, RZ, 0x3 ;  /* 0x000000090a0a7211 */ /* 0x000fc800078f18ff */
[----:B------:R-:W-:Y:S01]  /*0420*/  SHF.R.S32.HI R10, RZ, 0x3, R10 ;  /* 0x00000003ff0a7819 */ /* 0x000fe2000001140a */
[----:B0-----:R-:W-:Y:S01]  /*0430*/  IMAD R5, R4, R13, R5 ;  /* 0x0000000d04057224 */ /* 0x001fe200078e0205 */
[C---:B------:R-:W-:Y:S01]  /*0440*/  SHF.L.U32 R9, R13.reuse, 0x5, RZ ;  /* 0x000000050d097819 */ /* 0x040fe200000006ff */
[----:B------:R-:W-:Y:S01]  /*0450*/  IMAD R4, R0, UR5, RZ ;  /* 0x0000000500047c24 */ /* 0x000fe2000f8e02ff */
[----:B------:R-:W-:Y:S01]  /*0460*/  USHF.L.U32 UR5, UR5, 0x5, URZ ;  /* 0x0000000505057899 */ /* 0x000fe2000800063f */
[----:B------:R-:W-:-:S03]  /*0470*/  IMAD R8, R13, UR12, RZ ;  /* 0x0000000c0d087c24 */ /* 0x000fc6000f8e02ff */
[----:B------:R-:W-:Y:S01]  /*0480*/  LEA R4, P1, R4, R7, 0x7 ;  /* 0x0000000704047211 */ /* 0x000fe200078238ff */
[----:B-1----:R-:W-:Y:S01]  /*0490*/  ULEA UR9, UR7, UR6, 0x18 ;  /* 0x0000000607097291 */ /* 0x002fe2000f8ec03f */
[----:B------:R-:W-:Y:S01]  /*04a0*/  LEA R5, P0, R8, R5, 0x7 ;  /* 0x0000000508057211 */ /* 0x000fe200078038ff */
[----:B------:R-:W-:Y:S01]  /*04b0*/  UIADD3 UR6, UR6, 0x101c, URZ ;  /* 0x0000101c06067890 */ /* 0x000fe2000fffe03f */
[----:B------:R-:W-:Y:S01]  /*04c0*/  SHF.R.S32.HI R8, RZ, 0x1f, R9 ;  /* 0x0000001fff087819 */ /* 0x000fe20000011409 */
[----:B------:R-:W-:Y:S01]  /*04d0*/  USHF.R.S32.HI UR8, URZ, 0x1f, UR5 ;  /* 0x0000001f3f087899 */ /* 0x000fe20008011405 */
[----:B------:R-:W-:Y:S01]  /*04e0*/  IADD3.X R13, RZ, RZ, RZ, P1, !PT ;  /* 0x000000ffff0d7210 */ /* 0x000fe20000ffe4ff */
[----:B------:R-:W-:Y:S01]  /*04f0*/  ULEA UR6, UR7, UR6, 0x18 ;  /* 0x0000000607067291 */ /* 0x000fe2000f8ec03f */
[----:B------:R-:W-:Y:S01]  /*0500*/  IADD3.X R14, RZ, RZ, RZ, P0, !PT ;  /* 0x000000ffff0e7210 */ /* 0x000fe200007fe4ff */
[----:B------:R-:W-:Y:S01]  /*0510*/  USHF.L.U32 UR7, UR5, 0x2, URZ ;  /* 0x0000000205077899 */ /* 0x000fe2000800063f */
[----:B------:R-:W-:Y:S01]  /*0520*/  LEA R7, R11, UR9, 0x2 ;  /* 0x000000090b077c11 */ /* 0x000fe2000f8e10ff */
[----:B------:R-:W-:Y:S01]  /*0530*/  USHF.L.U64.HI UR8, UR5, 0x2, UR8 ;  /* 0x0000000205087899 */ /* 0x000fe20008010208 */
[----:B------:R-:W-:-:S02]  /*0540*/  SHF.L.U64.HI R8, R9, 0x2, R8 ;  /* 0x0000000209087819 */ /* 0x000fc40000010208 */
[----:B------:R-:W-:Y:S02]  /*0550*/  LEA R6, R6, UR9, 0x2 ;  /* 0x0000000906067c11 */ /* 0x000fe4000f8e10ff */
[----:B------:R-:W-:Y:S02]  /*0560*/  SHF.L.U32 R9, R9, 0x2, RZ ;  /* 0x0000000209097819 */ /* 0x000fe400000006ff */
[----:B------:R-:W-:Y:S02]  /*0570*/  LEA R11, R11, UR6, 0x2 ;  /* 0x000000060b0b7c11 */ /* 0x000fe4000f8e10ff */
[----:B------:R-:W-:Y:S02]  /*0580*/  LEA R12, R12, UR6, 0x2 ;  /* 0x000000060c0c7c11 */ /* 0x000fe4000f8e10ff */
[----:B------:R-:W-:Y:S02]  /*0590*/  MOV R49, R4 ;  /* 0x0000000400317202 */ /* 0x000fe40000000f00 */
[----:B------:R-:W-:-:S02]  /*05a0*/  MOV R50, R5 ;  /* 0x0000000500327202 */ /* 0x000fc40000000f00 */
[----:B------:R-:W-:Y:S02]  /*05b0*/  MOV R16, R13 ;  /* 0x0000000d00107202 */ /* 0x000fe40000000f00 */
[----:B------:R-:W-:-:S07]  /*05c0*/  MOV R15, R14 ;  /* 0x0000000e000f7202 */ /* 0x000fce0000000f00 */
.L_x_2:
[C---:B------:R-:W-:Y:S02]  /*05d0*/  LEA R92, P0, R49.reuse, UR14, 0x2 ;  /* 0x0000000e315c7c11 */ /* 0x040fe4000f8010ff */
[----:B------:R-:W-:Y:S02]  /*05e0*/  LEA R102, P1, R50, UR16, 0x2 ;  /* 0x0000001032667c11 */ /* 0x000fe4000f8210ff */
[----:B------:R-:W-:Y:S02]  /*05f0*/  LEA.HI.X R93, R49, UR15, R16, 0x2, P0 ;  /* 0x0000000f315d7c11 */ /* 0x000fe400080f1410 */
[----:B------:R-:W-:Y:S02]  /*0600*/  IADD3 R100, P0, R92, UR7, RZ ;  /* 0x000000075c647c10 */ /* 0x000fe4000ff1e0ff */
[----:B------:R-:W-:Y:S02]  /*0610*/  LEA.HI.X R103, R50, UR17, R15, 0x2, P1 ;  /* 0x0000001132677c11 */ /* 0x000fe400088f140f */
[----:B------:R-:W-:Y:S01]  /*0620*/  IADD3.X R101, R93, UR8, RZ, P0, !PT ;  /* 0x000000085d657c10 */ /* 0x000fe200087fe4ff */
[----:B------:R0:W2:Y:S01]  /*0630*/  LDG.E R50, desc[UR10][R92.64] ;  /* 0x0000000a5c327981 */ /* 0x0000a2000c1e1900 */
[----:B------:R-:W-:-:S02]  /*0640*/  IADD3 R98, P0, R102, R9, RZ ;  /* 0x0000000966627210 */ /* 0x000fc40007f1e0ff */
[----:B------:R-:W-:Y:S01]  /*0650*/  IADD3 R96, P1, R100, UR7, RZ ;  /* 0x0000000764607c10 */ /* 0x000fe2000ff3e0ff */
[----:B------:R1:W3:Y:S01]  /*0660*/  LDG.E R58, desc[UR10][R100.64] ;  /* 0x0000000a643a7981 */ /* 0x0002e2000c1e1900 */
[-C--:B------:R-:W-:Y:S02]  /*0670*/  IADD3.X R99, R103, R8.reuse, RZ, P0, !PT ;  /* 0x0000000867637210 */ /* 0x080fe400007fe4ff */
[-C--:B------:R-:W-:Y:S01]  /*0680*/  IADD3 R94, P0, R98, R9.reuse, RZ ;  /* 0x00000009625e7210 */ /* 0x080fe20007f1e0ff */
[----:B------:R-:W4:Y:S03]  /*0690*/  LDG.E R16, desc[UR10][R102.64] ;  /* 0x0000000a66107981 */ /* 0x000f26000c1e1900 */
[----:B------:R-:W-:Y:S01]  /*06a0*/  IADD3.X R95, R99, R8, RZ, P0, !PT ;  /* 0x00000008635f7210 */ /* 0x000fe200007fe4ff */
[----:B------:R-:W5:Y:S01]  /*06b0*/  LDG.E R82, desc[UR10][R98.64] ;  /* 0x0000000a62527981 */ /* 0x000f62000c1e1900 */
[----:B0-----:R-:W-:-:S02]  /*06c0*/  IADD3 R92, P0, R94, R9, RZ ;  /* 0x000000095e5c7210 */ /* 0x001fc40007f1e0ff */
[----:B------:R-:W-:Y:S01]  /*06d0*/  IADD3.X R97, R101, UR8, RZ, P1, !PT ;  /* 0x0000000865617c10 */ /* 0x000fe20008ffe4ff */
[----:B------:R-:W2:Y:S01]  /*06e0*/  LDG.E R94, desc[UR10][R94.64] ;  /* 0x0000000a5e5e7981 */ /* 0x000ea2000c1e1900 */
[----:B------:R-:W-:Y:S02]  /*06f0*/  IADD3.X R93, R95, R8, RZ, P0, !PT ;  /* 0x000000085f5d7210 */ /* 0x000fe400007fe4ff */
[----:B-1----:R-:W-:Y:S01]  /*0700*/  IADD3 R100, P0, R96, UR7, RZ ;  /* 0x0000000760647c10 */ /* 0x002fe2000ff1e0ff */
[----:B------:R-:W3:Y:S03]  /*0710*/  LDG.E R72, desc[UR10][R96.64] ;  /* 0x0000000a60487981 */ /* 0x000ee6000c1e1900 */
[----:B------:R-:W-:Y:S01]  /*0720*/  IADD3.X R101, R97, UR8, RZ, P0, !PT ;  /* 0x0000000861657c10 */ /* 0x000fe200087fe4ff */
[----:B------:R-:W3:Y:S04]  /*0730*/  LDG.E R92, desc[UR10][R92.64] ;  /* 0x0000000a5c5c7981 */ /* 0x000ee8000c1e1900 */
[----:B------:R-:W3:Y:S01]  /*0740*/  LDG.E R100, desc[UR10][R100.64] ;  /* 0x0000000a64647981 */ /* 0x000ee2000c1e1900 */
[----:B------:R-:W-:Y:S06]  /*0750*/  BAR.SYNC.DEFER_BLOCKING 0x0 ;  /* 0x0000000000007b1d */ /* 0x000fec0000010000 */
[----:B----4-:R-:W-:Y:S04]  /*0760*/  STS [R7], R16 ;  /* 0x0000001007007388 */ /* 0x010fe80000000800 */
[----:B-----5:R-:W-:Y:S04]  /*0770*/  STS [R7+0x80], R82 ;  /* 0x0000805207007388 */ /* 0x020fe80000000800 */
[----:B--2---:R-:W-:Y:S04]  /*0780*/  STS [R7+0x100], R94 ;  /* 0x0001005e07007388 */ /* 0x004fe80000000800 */
[----:B---3--:R-:W-:Y:S04]  /*0790*/  STS [R7+0x180], R92 ;  /* 0x0001805c07007388 */ /* 0x008fe80000000800 */
[----:B------:R-:W-:Y:S04]  /*07a0*/  STS [R11], R50 ;  /* 0x000000320b007388 */ /* 0x000fe80000000800 */
[----:B------:R-:W-:Y:S04]  /*07b0*/  STS [R11+0x80], R58 ;  /* 0x0000803a0b007388 */ /* 0x000fe80000000800 */
[----:B------:R-:W-:Y:S04]  /*07c0*/  STS [R11+0x100], R72 ;  /* 0x000100480b007388 */ /* 0x000fe80000000800 */
[----:B------:R-:W-:Y:S01]  /*07d0*/  STS [R11+0x180], R100 ;  /* 0x000180640b007388 */ /* 0x000fe20000000800 */
[----:B------:R-:W-:Y:S06]  /*07e0*/  BAR.SYNC.DEFER_BLOCKING 0x0 ;  /* 0x0000000000007b1d */ /* 0x000fec0000010000 */
[----:B------:R-:W-:Y:S04]  /*07f0*/  LDS R16, [R12+0x40] ;  /* 0x000040000c107984 */ /* 0x000fe80000000800 */
[----:B------:R-:W-:Y:S04]  /*0800*/  LDS R82, [R12+0x80] ;  /* 0x000080000c527984 */ /* 0x000fe80000000800 */
[----:B------:R-:W-:Y:S04]  /*0810*/  LDS R85, [R12+0xc0] ;  /* 0x0000c0000c557984 */ /* 0x000fe80000000800 */
[----:B------:R-:W-:Y:S04]  /*0820*/  LDS R87, [R12+0x100] ;  /* 0x000100000c577984 */ /* 0x000fe80000000800 */
[----:B------:R-:W-:Y:S04]  /*0830*/  LDS R89, [R12+0x140] ;  /* 0x000140000c597984 */ /* 0x000fe80000000800 */
[----:B------:R-:W-:Y:S04]  /*0840*/  LDS R92, [R12+0x180] ;  /* 0x000180000c5c7984 */ /* 0x000fe80000000800 */
[----:B------:R-:W-:Y:S04]  /*0850*/  LDS R91, [R12+0x1c0] ;  /* 0x0001c0000c5b7984 */ /* 0x000fe80000000800 */
[----:B------:R-:W0:Y:S04]  /*0860*/  LDS R57, [R6+0x40] ;  /* 0x0000400006397984 */ /* 0x000e280000000800 */
[----:B------:R-:W1:Y:S04]  /*0870*/  LDS R58, [R6+0x80] ;  /* 0x00008000063a7984 */ /* 0x000e680000000800 */
[----:B------:R-:W2:Y:S04]  /*0880*/  LDS R50, [R6+0xc0] ;  /* 0x0000c00006327984 */ /* 0x000ea80000000800 */
[----:B------:R-:W3:Y:S04]  /*0890*/  LDS R15, [R12] ;  /* 0x000000000c0f7984 */ /* 0x000ee80000000800 */
[----:B------:R-:W4:Y:S04]  /*08a0*/  LDS R96, [R6] ;  /* 0x0000000006607984 */ /* 0x000f280000000800 */
[----:B------:R-:W-:Y:S04]  /*08b0*/  LDS R95, [R12+0x3c4] ;  /* 0x0003c4000c5f7984 */ /* 0x000fe80000000800 */
[----:B------:R-:W-:Y:S04]  /*08c0*/  LDS R97, [R6+0x344] ;  /* 0x0003440006617984 */ /* 0x000fe80000000800 */
[----:B------:R-:W-:Y:S04]  /*08d0*/  LDS R99, [R6+0x384] ;  /* 0x0003840006637984 */ /* 0x000fe80000000800 */
[----:B------:R-:W-:Y:S04]  /*08e0*/  LDS R101, [R6+0x3c4] ;  /* 0x0003c40006657984 */ /* 0x000fe80000000800 */
[----:B------:R-:W-:Y:S01]  /*08f0*/  LDS R94, [R6+0xfdc] ;  /* 0x000fdc00065e7984 */ /* 0x000fe20000000800 */
[----:B0-----:R-:W-:-:S03]  /*0900*/  FFMA R49, R57, R16, R26 ;  /* 0x0000001039317223 */ /* 0x001fc6000000001a */
[----:B------:R-:W0:Y:S01]  /*0910*/  LDS R26, [R6+0x100] ;  /* 0x00010000061a7984 */ /* 0x000e220000000800 */
[-C--:B-1----:R-:W-:Y:S01]  /*0920*/  FFMA R33, R91, R58.reuse, R33 ;  /* 0x0000003a5b217223 */ /* 0x082fe20000000021 */
[-C--:B------:R-:W-:Y:S01]  /*0930*/  FFMA R34, R92, R58.reuse, R34 ;  /* 0x0000003a5c227223 */ /* 0x080fe20000000022 */
[-C--:B------:R-:W-:Y:S01]  /*0940*/  FFMA R35, R89, R58.reuse, R35 ;  /* 0x0000003a59237223 */ /* 0x080fe20000000023 */
[-C--:B------:R-:W-:Y:S01]  /*0950*/  FFMA R36, R87, R58.reuse, R36 ;  /* 0x0000003a57247223 */ /* 0x080fe20000000024 */
[-C--:B------:R-:W-:Y:S01]  /*0960*/  FFMA R37, R85, R58.reuse, R37 ;  /* 0x0000003a55257223 */ /* 0x080fe20000000025 */
[-C--:B------:R-:W-:Y:S01]  /*0970*/  FFMA R38, R82, R58.reuse, R38 ;  /* 0x0000003a52267223 */ /* 0x080fe20000000026 */
[----:B------:R-:W-:Y:S01]  /*0980*/  FFMA R39, R16, R58, R39 ;  /* 0x0000003a10277223 */ /* 0x000fe20000000027 */
[-C--:B--2---:R-:W-:Y:S01]  /*0990*/  FFMA R41, R91, R50.reuse, R41 ;  /* 0x000000325b297223 */ /* 0x084fe20000000029 */
[-C--:B------:R-:W-:Y:S01]  /*09a0*/  FFMA R42, R92, R50.reuse, R42 ;  /* 0x000000325c2a7223 */ /* 0x080fe2000000002a */
[-C--:B------:R-:W-:Y:S01]  /*09b0*/  FFMA R43, R89, R50.reuse, R43 ;  /* 0x00000032592b7223 */ /* 0x080fe2000000002b */
[-C--:B------:R-:W-:Y:S01]  /*09c0*/  FFMA R44, R87, R50.reuse, R44 ;  /* 0x00000032572c7223 */ /* 0x080fe2000000002c */
[-C--:B------:R-:W-:Y:S01]  /*09d0*/  FFMA R45, R85, R50.reuse, R45 ;  /* 0x00000032552d7223 */ /* 0x080fe2000000002d */
[-C--:B------:R-:W-:Y:S01]  /*09e0*/  FFMA R46, R82, R50.reuse, R46 ;  /* 0x00000032522e7223 */ /* 0x080fe2000000002e */
[----:B------:R-:W-:Y:S01]  /*09f0*/  FFMA R47, R16, R50, R47 ;  /* 0x00000032102f7223 */ /* 0x000fe2000000002f */
[C---:B---3--:R-:W-:Y:S01]  /*0a00*/  FFMA R72, R15.reuse, R57, R90 ;  /* 0x000000390f487223 */ /* 0x048fe2000000005a */
[C---:B------:R-:W-:Y:S01]  /*0a10*/  FFMA R58, R15.reuse, R58, R88 ;  /* 0x0000003a0f3a7223 */ /* 0x040fe20000000058 */
[----:B------:R-:W-:Y:S01]  /*0a20*/  FFMA R50, R15, R50, R86 ;  /* 0x000000320f327223 */ /* 0x000fe20000000056 */
[----:B------:R-:W1:Y:S04]  /*0a30*/  LDS R88, [R6+0x140] ;  /* 0x0001400006587984 */ /* 0x000e680000000800 */
[----:B------:R-:W2:Y:S04]  /*0a40*/  LDS R86, [R6+0x180] ;  /* 0x0001800006567984 */ /* 0x000ea80000000800 */
[----:B------:R-:W3:Y:S01]  /*0a50*/  LDS R90, [R6+0x1c0] ;  /* 0x0001c000065a7984 */ /* 0x000ee20000000800 */
[C---:B------:R-:W-:Y:S01]  /*0a60*/  FFMA R27, R57.reuse, R82, R27 ;  /* 0x00000052391b7223 */ /* 0x040fe2000000001b */
[C---:B------:R-:W-:Y:S01]  /*0a70*/  FFMA R28, R57.reuse, R85, R28 ;  /* 0x00000055391c7223 */ /* 0x040fe2000000001c */
[C---:B------:R-:W-:Y:S01]  /*0a80*/  FFMA R29, R57.reuse, R87, R29 ;  /* 0x00000057391d7223 */ /* 0x040fe2000000001d */
[C---:B------:R-:W-:Y:S01]  /*0a90*/  FFMA R30, R57.reuse, R89, R30 ;  /* 0x00000059391e7223 */ /* 0x040fe2000000001e */
[C---:B------:R-:W-:Y:S01]  /*0aa0*/  FFMA R31, R57.reuse, R92, R31 ;  /* 0x0000005c391f7223 */ /* 0x040fe2000000001f */
[-C--:B------:R-:W-:Y:S01]  /*0ab0*/  FFMA R32, R57, R91.reuse, R32 ;  /* 0x0000005b39207223 */ /* 0x080fe20000000020 */
[C---:B----4-:R-:W-:Y:S01]  /*0ac0*/  FFMA R80, R15.reuse, R96, R80 ;  /* 0x000000600f507223 */ /* 0x050fe20000000050 */
[C---:B------:R-:W-:Y:S01]  /*0ad0*/  FFMA R25, R96.reuse, R16, R83 ;  /* 0x0000001060197223 */ /* 0x040fe20000000053 */
[C---:B------:R-:W-:Y:S01]  /*0ae0*/  FFMA R19, R96.reuse, R82, R19 ;  /* 0x0000005260137223 */ /* 0x040fe20000000013 */
[C---:B------:R-:W-:Y:S01]  /*0af0*/  FFMA R24, R96.reuse, R91, R24 ;  /* 0x0000005b60187223 */ /* 0x040fe20000000018 */
[C---:B------:R-:W-:Y:S01]  /*0b00*/  FFMA R21, R96.reuse, R87, R21 ;  /* 0x0000005760157223 */ /* 0x040fe20000000015 */
[----:B------:R-:W-:Y:S01]  /*0b10*/  FFMA R22, R96, R89, R22 ;  /* 0x0000005960167223 */ /* 0x000fe20000000016 */
[-C--:B0-----:R-:W-:Y:S01]  /*0b20*/  FFMA R48, R15, R26.reuse, R48 ;  /* 0x0000001a0f307223 */ /* 0x081fe20000000030 */
[-C--:B------:R-:W-:Y:S01]  /*0b30*/  FFMA R57, R16, R26.reuse, R17 ;  /* 0x0000001a10397223 */ /* 0x080fe20000000011 */
[-C--:B------:R-:W-:Y:S01]  /*0b40*/  FFMA R51, R82, R26.reuse, R51 ;  /* 0x0000001a52337223 */ /* 0x080fe20000000033 */
[-C--:B------:R-:W-:Y:S01]  /*0b50*/  FFMA R52, R85, R26.reuse, R52 ;  /* 0x0000001a55347223 */ /* 0x080fe20000000034 */
[-C--:B------:R-:W-:Y:S01]  /*0b60*/  FFMA R53, R87, R26.reuse, R53 ;  /* 0x0000001a57357223 */ /* 0x080fe20000000035 */
[-C--:B------:R-:W-:Y:S01]  /*0b70*/  FFMA R54, R89, R26.reuse, R54 ;  /* 0x0000001a59367223 */ /* 0x080fe20000000036 */
[-C--:B------:R-:W-:Y:S01]  /*0b80*/  FFMA R55, R92, R26.reuse, R55 ;  /* 0x0000001a5c377223 */ /* 0x080fe20000000037 */
[----:B------:R-:W-:Y:S01]  /*0b90*/  FFMA R56, R91, R26, R56 ;  /* 0x0000001a5b387223 */ /* 0x000fe20000000038 */
[----:B------:R-:W-:Y:S04]  /*0ba0*/  LDS R17, [R12+0x204] ;  /* 0x000204000c117984 */ /* 0x000fe80000000800 */
[----:B------:R-:W-:Y:S01]  /*0bb0*/  LDS R83, [R6+0x204] ;  /* 0x0002040006537984 */ /* 0x000fe20000000800 */
[-C--:B-1----:R-:W-:Y:S01]  /*0bc0*/  FFMA R40, R15, R88.reuse, R40 ;  /* 0x000000580f287223 */ /* 0x082fe20000000028 */
[-C--:B------:R-:W-:Y:S01]  /*0bd0*/  FFMA R81, R16, R88.reuse, R81 ;  /* 0x0000005810517223 */ /* 0x080fe20000000051 */
[-C--:B------:R-:W-:Y:S01]  /*0be0*/  FFMA R59, R82, R88.reuse, R59 ;  /* 0x00000058523b7223 */ /* 0x080fe2000000003b */
[-C--:B------:R-:W-:Y:S01]  /*0bf0*/  FFMA R60, R85, R88.reuse, R60 ;  /* 0x00000058553c7223 */ /* 0x080fe2000000003c */
[-C--:B------:R-:W-:Y:S01]  /*0c00*/  FFMA R61, R87, R88.reuse, R61 ;  /* 0x00000058573d7223 */ /* 0x080fe2000000003d */
[-C--:B------:R-:W-:Y:S01]  /*0c10*/  FFMA R62, R89, R88.reuse, R62 ;  /* 0x00000058593e7223 */ /* 0x080fe2000000003e */
[CC--:B------:R-:W-:Y:S01]  /*0c20*/  FFMA R63, R92.reuse, R88.reuse, R63 ;  /* 0x000000585c3f7223 */ /* 0x0c0fe2000000003f */
[C---:B------:R-:W-:Y:S01]  /*0c30*/  FFMA R64, R91.reuse, R88, R64 ;  /* 0x000000585b407223 */ /* 0x040fe20000000040 */
[-C--:B--2---:R-:W-:Y:S01]  /*0c40*/  FFMA R65, R91, R86.reuse, R65 ;  /* 0x000000565b417223 */ /* 0x084fe20000000041 */
[-C--:B------:R-:W-:Y:S01]  /*0c50*/  FFMA R66, R92, R86.reuse, R66 ;  /* 0x000000565c427223 */ /* 0x080fe20000000042 */
[-C--:B------:R-:W-:Y:S01]  /*0c60*/  FFMA R67, R89, R86.reuse, R67 ;  /* 0x0000005659437223 */ /* 0x080fe20000000043 */
[-C--:B------:R-:W-:Y:S01]  /*0c70*/  FFMA R68, R87, R86.reuse, R68 ;  /* 0x0000005657447223 */ /* 0x080fe20000000044 */
[-C--:B------:R-:W-:Y:S01]  /*0c80*/  FFMA R69, R85, R86.reuse, R69 ;  /* 0x0000005655457223 */ /* 0x080fe20000000045 */
[-C--:B------:R-:W-:Y:S01]  /*0c90*/  FFMA R70, R82, R86.reuse, R70 ;  /* 0x0000005652467223 */ /* 0x080fe20000000046 */
[-C--:B------:R-:W-:Y:S01]  /*0ca0*/  FFMA R71, R16, R86.reuse, R71 ;  /* 0x0000005610477223 */ /* 0x080fe20000000047 */
[----:B------:R-:W-:Y:S01]  /*0cb0*/  FFMA R26, R15, R86, R84 ;  /* 0x000000560f1a7223 */ /* 0x000fe20000000054 */
[-C--:B---3--:R-:W-:Y:S01]  /*0cc0*/  FFMA R73, R91, R90.reuse, R73 ;  /* 0x0000005a5b497223 */ /* 0x088fe20000000049 */
        /* <DEDUP_REMOVED lines=15> */
[----:B------:R-:W2:Y:S01]  /*0dc0*/  LDS R87, [R6+0x2c4] ;  /* 0x0002c40006577984 */ /* 0x000ea20000000800 */
[----:B0-----:R-:W-:Y:S01]  /*0dd0*/  FFMA R91, R17, R15, R72 ;  /* 0x0000000f115b7223 */ /* 0x001fe20000000048 */
[C---:B------:R-:W-:Y:S01]  /*0de0*/  FFMA R49, R15.reuse, R16, R49 ;  /* 0x000000100f317223 */ /* 0x040fe20000000031 */
[C---:B------:R-:W-:Y:S01]  /*0df0*/  FFMA R27, R15.reuse, R82, R27 ;  /* 0x000000520f1b7223 */ /* 0x040fe2000000001b */
[C---:B------:R-:W-:Y:S01]  /*0e00*/  FFMA R28, R15.reuse, R84, R28 ;  /* 0x000000540f1c7223 */ /* 0x040fe2000000001c */
[C---:B------:R-:W-:Y:S01]  /*0e10*/  FFMA R29, R15.reuse, R86, R29 ;  /* 0x000000560f1d7223 */ /* 0x040fe2000000001d */
[C---:B------:R-:W-:Y:S01]  /*0e20*/  FFMA R30, R15.reuse, R88, R30 ;  /* 0x000000580f1e7223 */ /* 0x040fe2000000001e */
[C---:B------:R-:W-:Y:S01]  /*0e30*/  FFMA R31, R15.reuse, R90, R31 ;  /* 0x0000005a0f1f7223 */ /* 0x040fe2000000001f */
[----:B------:R-:W-:-:S02]  /*0e40*/  FFMA R32, R15, R95, R32 ;  /* 0x0000005f0f207223 */ /* 0x000fc40000000020 */
[----:B------:R-:W0:Y:S01]  /*0e50*/  LDS R15, [R6+0x304] ;  /* 0x00030400060f7984 */ /* 0x000e220000000800 */
[C---:B------:R-:W-:Y:S01]  /*0e60*/  FFMA R20, R96.reuse, R85, R20 ;  /* 0x0000005560147223 */ /* 0x040fe20000000014 */
[----:B------:R-:W-:Y:S01]  /*0e70*/  FFMA R23, R96, R92, R23 ;  /* 0x0000005c60177223 */ /* 0x000fe20000000017 */
[----:B------:R-:W-:Y:S01]  /*0e80*/  FFMA R93, R17, R83, R80 ;  /* 0x00000053115d7223 */ /* 0x000fe20000000050 */
[C---:B------:R-:W-:Y:S01]  /*0e90*/  FFMA R25, R83.reuse, R16, R25 ;  /* 0x0000001053197223 */ /* 0x040fe20000000019 */
[C---:B------:R-:W-:Y:S01]  /*0ea0*/  FFMA R19, R83.reuse, R82, R19 ;  /* 0x0000005253137223 */ /* 0x040fe20000000013 */
[C---:B------:R-:W-:Y:S01]  /*0eb0*/  FFMA R20, R83.reuse, R84, R20 ;  /* 0x0000005453147223 */ /* 0x040fe20000000014 */
[C---:B------:R-:W-:Y:S01]  /*0ec0*/  FFMA R21, R83.reuse, R86, R21 ;  /* 0x0000005653157223 */ /* 0x040fe20000000015 */
[C---:B------:R-:W-:Y:S01]  /*0ed0*/  FFMA R22, R83.reuse, R88, R22 ;  /* 0x0000005853167223 */ /* 0x040fe20000000016 */
[C---:B------:R-:W-:Y:S01]  /*0ee0*/  FFMA R23, R83.reuse, R90, R23 ;  /* 0x0000005a53177223 */ /* 0x040fe20000000017 */
[----:B------:R-:W-:Y:S01]  /*0ef0*/  FFMA R24, R83, R95, R24 ;  /* 0x0000005f53187223 */ /* 0x000fe20000000018 */
[CC--:B-1----:R-:W-:Y:S01]  /*0f00*/  FFMA R33, R95.reuse, R89.reuse, R33 ;  /* 0x000000595f217223 */ /* 0x0c2fe20000000021 */
        /* <DEDUP_REMOVED lines=12> */
[C---:B------:R-:W-:Y:S01]  /*0fd0*/  FFMA R47, R16.reuse, R87, R47 ;  /* 0x00000057102f7223 */ /* 0x040fe2000000002f */
[-C--:B------:R-:W-:Y:S01]  /*0fe0*/  FFMA R83, R17, R97.reuse, R40 ;  /* 0x0000006111537223 */ /* 0x080fe20000000028 */
[-C--:B------:R-:W-:Y:S01]  /*0ff0*/  FFMA R81, R16, R97.reuse, R81 ;  /* 0x0000006110517223 */ /* 0x080fe20000000051 */
[-C--:B------:R-:W-:Y:S01]  /*1000*/  FFMA R59, R82, R97.reuse, R59 ;  /* 0x00000061523b7223 */ /* 0x080fe2000000003b */
[-C--:B------:R-:W-:Y:S01]  /*1010*/  FFMA R60, R84, R97.reuse, R60 ;  /* 0x00000061543c7223 */ /* 0x080fe2000000003c */
[-C--:B------:R-:W-:Y:S01]  /*1020*/  FFMA R61, R86, R97.reuse, R61 ;  /* 0x00000061563d7223 */ /* 0x080fe2000000003d */
[-C--:B------:R-:W-:Y:S01]  /*1030*/  FFMA R62, R88, R97.reuse, R62 ;  /* 0x00000061583e7223 */ /* 0x080fe2000000003e */
[CC--:B------:R-:W-:Y:S01]  /*1040*/  FFMA R63, R90.reuse, R97.reuse, R63 ;  /* 0x000000615a3f7223 */ /* 0x0c0fe2000000003f */
[C---:B------:R-:W-:Y:S01]  /*1050*/  FFMA R64, R95.reuse, R97, R64 ;  /* 0x000000615f407223 */ /* 0x040fe20000000040 */
[-C--:B------:R-:W-:Y:S01]  /*1060*/  FFMA R65, R95, R99.reuse, R65 ;  /* 0x000000635f417223 */ /* 0x080fe20000000041 */
[-C--:B------:R-:W-:Y:S01]  /*1070*/  FFMA R66, R90, R99.reuse, R66 ;  /* 0x000000635a427223 */ /* 0x080fe20000000042 */
[-C--:B------:R-:W-:Y:S01]  /*1080*/  FFMA R67, R88, R99.reuse, R67 ;  /* 0x0000006358437223 */ /* 0x080fe20000000043 */
[-C--:B------:R-:W-:Y:S01]  /*1090*/  FFMA R68, R86, R99.reuse, R68 ;  /* 0x0000006356447223 */ /* 0x080fe20000000044 */
[-C--:B------:R-:W-:Y:S01]  /*10a0*/  FFMA R69, R84, R99.reuse, R69 ;  /* 0x0000006354457223 */ /* 0x080fe20000000045 */
[-C--:B------:R-:W-:Y:S01]  /*10b0*/  FFMA R70, R82, R99.reuse, R70 ;  /* 0x0000006352467223 */ /* 0x080fe20000000046 */
[C---:B------:R-:W-:Y:S01]  /*10c0*/  FFMA R71, R16.reuse, R99, R71 ;  /* 0x0000006310477223 */ /* 0x040fe20000000047 */
[-C--:B0-----:R-:W-:Y:S01]  /*10d0*/  FFMA R85, R17, R15.reuse, R48 ;  /* 0x0000000f11557223 */ /* 0x081fe20000000030 */
[-C--:B------:R-:W-:Y:S01]  /*10e0*/  FFMA R57, R16, R15.reuse, R57 ;  /* 0x0000000f10397223 */ /* 0x080fe20000000039 */
[-C--:B------:R-:W-:Y:S01]  /*10f0*/  FFMA R51, R82, R15.reuse, R51 ;  /* 0x0000000f52337223 */ /* 0x080fe20000000033 */
[-C--:B------:R-:W-:Y:S01]  /*1100*/  FFMA R52, R84, R15.reuse, R52 ;  /* 0x0000000f54347223 */ /* 0x080fe20000000034 */
[-C--:B------:R-:W-:Y:S01]  /*1110*/  FFMA R53, R86, R15.reuse, R53 ;  /* 0x0000000f56357223 */ /* 0x080fe20000000035 */
[-C--:B------:R-:W-:Y:S01]  /*1120*/  FFMA R54, R88, R15.reuse, R54 ;  /* 0x0000000f58367223 */ /* 0x080fe20000000036 */
[CC--:B------:R-:W-:Y:S01]  /*1130*/  FFMA R55, R90.reuse, R15.reuse, R55 ;  /* 0x0000000f5a377223 */ /* 0x0c0fe20000000037 */
[----:B------:R-:W-:Y:S01]  /*1140*/  FFMA R56, R95, R15, R56 ;  /* 0x0000000f5f387223 */ /* 0x000fe20000000038 */
[----:B------:R-:W-:Y:S01]  /*1150*/  FFMA R15, R17, R99, R26 ;  /* 0x00000063110f7223 */ /* 0x000fe2000000001a */
        /* <DEDUP_REMOVED lines=8> */
[----:B------:R-:W0:Y:S04]  /*11e0*/  LDS R16, [R12+0x408] ;  /* 0x000408000c107984 */ /* 0x000e280000000800 */
[----:B------:R-:W1:Y:S04]  /*11f0*/  LDS R80, [R12+0x448] ;  /* 0x000448000c507984 */ /* 0x000e680000000800 */
[----:B------:R-:W2:Y:S04]  /*1200*/  LDS R82, [R12+0x488] ;  /* 0x000488000c527984 */ /* 0x000ea80000000800 */
[----:B------:R-:W3:Y:S04]  /*1210*/  LDS R84, [R12+0x4c8] ;  /* 0x0004c8000c547984 */ /* 0x000ee80000000800 */
[----:B------:R-:W4:Y:S04]  /*1220*/  LDS R86, [R12+0x508] ;  /* 0x000508000c567984 */ /* 0x000f280000000800 */
[----:B------:R-:W5:Y:S04]  /*1230*/  LDS R88, [R12+0x548] ;  /* 0x000548000c587984 */ /* 0x000f680000000800 */
[----:B------:R-:W5:Y:S04]  /*1240*/  LDS R90, [R12+0x588] ;  /* 0x000588000c5a7984 */ /* 0x000f680000000800 */
[----:B------:R-:W5:Y:S04]  /*1250*/  LDS R95, [R12+0x5c8] ;  /* 0x0005c8000c5f7984 */ /* 0x000f680000000800 */
[----:B------:R-:W5:Y:S01]  /*1260*/  LDS R99, [R6+0x448] ;  /* 0x0004480006637984 */ /* 0x000f620000000800 */
[C---:B------:R-:W-:Y:S01]  /*1270*/  FFMA R89, R17.reuse, R89, R58 ;  /* 0x0000005911597223 */ /* 0x040fe2000000003a */
[C---:B------:R-:W-:Y:S01]  /*1280*/  FFMA R87, R17.reuse, R87, R50 ;  /* 0x0000005711577223 */ /* 0x040fe20000000032 */
[----:B------:R-:W-:Y:S01]  /*1290*/  FFMA R17, R17, R101, R18 ;  /* 0x0000006511117223 */ /* 0x000fe20000000012 */
[----:B------:R-:W-:Y:S01]  /*12a0*/  LDS R92, [R12+0xf9c] ;  /* 0x000f9c000c5c7984 */ /* 0x000fe20000000800 */
[----:B0-----:R-:W-:-:S03]  /*12b0*/  FFMA R18, R16, R97, R93 ;  /* 0x0000006110127223 */ /* 0x001fc6000000005d */
[----:B------:R-:W0:Y:S01]  /*12c0*/  LDS R93, [R6+0x488] ;  /* 0x00048800065d7984 */ /* 0x000e220000000800 */
[C---:B-1----:R-:W-:Y:S01]  /*12d0*/  FFMA R25, R97.reuse, R80, R25 ;  /* 0x0000005061197223 */ /* 0x042fe20000000019 */
[C---:B--2---:R-:W-:Y:S01]  /*12e0*/  FFMA R19, R97.reuse, R82, R19 ;  /* 0x0000005261137223 */ /* 0x044fe20000000013 */
[C---:B---3--:R-:W-:Y:S01]  /*12f0*/  FFMA R20, R97.reuse, R84, R20 ;  /* 0x0000005461147223 */ /* 0x048fe20000000014 */
[C---:B----4-:R-:W-:Y:S01]  /*1300*/  FFMA R21, R97.reuse, R86, R21 ;  /* 0x0000005661157223 */ /* 0x050fe20000000015 */
[C---:B-----5:R-:W-:Y:S01]  /*1310*/  FFMA R22, R97.reuse, R88, R22 ;  /* 0x0000005861167223 */ /* 0x060fe20000000016 */
[C---:B------:R-:W-:Y:S01]  /*1320*/  FFMA R23, R97.reuse, R90, R23 ;  /* 0x0000005a61177223 */ /* 0x040fe20000000017 */
[----:B------:R-:W-:Y:S02]  /*1330*/  FFMA R24, R97, R95, R24 ;  /* 0x0000005f61187223 */ /* 0x000fe40000000018 */
[----:B------:R-:W1:Y:S01]  /*1340*/  LDS R97, [R6+0x4c8] ;  /* 0x0004c80006617984 */ /* 0x000e620000000800 */
[----:B------:R-:W-:-:S03]  /*1350*/  FFMA R26, R16, R99, R91 ;  /* 0x00000063101a7223 */ /* 0x000fc6000000005b */
[----:B------:R-:W2:Y:S01]  /*1360*/  LDS R91, [R6+0x508] ;  /* 0x00050800065b7984 */ /* 0x000ea20000000800 */
[----:B0-----:R-:W-:-:S03]  /*1370*/  FFMA R40, R16, R93, R89 ;  /* 0x0000005d10287223 */ /* 0x001fc60000000059 */
[----:B------:R-:W0:Y:S01]  /*1380*/  LDS R89, [R6+0x548] ;  /* 0x0005480006597984 */ /* 0x000e220000000800 */
[----:B-1----:R-:W-:-:S03]  /*1390*/  FFMA R48, R16, R97, R87 ;  /* 0x0000006110307223 */ /* 0x002fc60000000057 */
[----:B------:R-:W1:Y:S01]  /*13a0*/  LDS R87, [R6+0x5c8] ;  /* 0x0005c80006577984 */ /* 0x000e620000000800 */
[----:B--2---:R-:W-:-:S03]  /*13b0*/  FFMA R50, R16, R91, R85 ;  /* 0x0000005b10327223 */ /* 0x004fc60000000055 */
[----:B------:R-:W2:Y:S01]  /*13c0*/  LDS R85, [R6+0x588] ;  /* 0x0005880006557984 */ /* 0x000ea20000000800 */
[C---:B------:R-:W-:Y:S01]  /*13d0*/  FFMA R30, R99.reuse, R88, R30 ;  /* 0x00000058631e7223 */ /* 0x040fe2000000001e */
[C---:B------:R-:W-:Y:S01]  /*13e0*/  FFMA R35, R88.reuse, R93, R35 ;  /* 0x0000005d58237223 */ /* 0x040fe20000000023 */
[C---:B------:R-:W-:Y:S01]  /*13f0*/  FFMA R43, R88.reuse, R97, R43 ;  /* 0x00000061582b7223 */ /* 0x040fe2000000002b */
[----:B------:R-:W-:Y:S01]  /*1400*/  FFMA R54, R88, R91, R54 ;  /* 0x0000005b58367223 */ /* 0x000fe20000000036 */
[C---:B------:R-:W-:Y:S01]  /*1410*/  FFMA R49, R99.reuse, R80, R49 ;  /* 0x0000005063317223 */ /* 0x040fe20000000031 */
[C---:B------:R-:W-:Y:S01]  /*1420*/  FFMA R27, R99.reuse, R82, R27 ;  /* 0x00000052631b7223 */ /* 0x040fe2000000001b */
[C---:B------:R-:W-:Y:S01]  /*1430*/  FFMA R28, R99.reuse, R84, R28 ;  /* 0x00000054631c7223 */ /* 0x040fe2000000001c */
[-C--:B0-----:R-:W-:Y:S01]  /*1440*/  FFMA R58, R16, R89.reuse, R83 ;  /* 0x00000059103a7223 */ /* 0x081fe20000000053 */
[----:B------:R-:W-:Y:S01]  /*1450*/  FFMA R62, R88, R89, R62 ;  /* 0x00000059583e7223 */ /* 0x000fe2000000003e */
[----:B------:R-:W-:Y:S01]  /*1460*/  FFMA R29, R99, R86, R29 ;  /* 0x00000056631d7223 */ /* 0x000fe2000000001d */
[-C--:B------:R-:W-:Y:S01]  /*1470*/  FFMA R36, R86, R93.reuse, R36 ;  /* 0x0000005d56247223 */ /* 0x080fe20000000024 */
[-C--:B------:R-:W-:Y:S01]  /*1480*/  FFMA R37, R84, R93.reuse, R37 ;  /* 0x0000005d54257223 */ /* 0x080fe20000000025 */
[-C--:B------:R-:W-:Y:S01]  /*1490*/  FFMA R38, R82, R93.reuse, R38 ;  /* 0x0000005d52267223 */ /* 0x080fe20000000026 */
[----:B------:R-:W-:Y:S01]  /*14a0*/  FFMA R39, R80, R93, R39 ;  /* 0x0000005d50277223 */ /* 0x000fe20000000027 */
[-C--:B------:R-:W-:Y:S01]  /*14b0*/  FFMA R44, R86, R97.reuse, R44 ;  /* 0x00000061562c7223 */ /* 0x080fe2000000002c */
[-C--:B------:R-:W-:Y:S01]  /*14c0*/  FFMA R45, R84, R97.reuse, R45 ;  /* 0x00000061542d7223 */ /* 0x080fe2000000002d */
[-C--:B------:R-:W-:Y:S01]  /*14d0*/  FFMA R46, R82, R97.reuse, R46 ;  /* 0x00000061522e7223 */ /* 0x080fe2000000002e */
[C---:B------:R-:W-:Y:S01]  /*14e0*/  FFMA R47, R80.reuse, R97, R47 ;  /* 0x00000061502f7223 */ /* 0x040fe2000000002f */
[-C--:B------:R-:W-:Y:S01]  /*14f0*/  FFMA R57, R80, R91.reuse, R57 ;  /* 0x0000005b50397223 */ /* 0x080fe20000000039 */
[-C--:B------:R-:W-:Y:S01]  /*1500*/  FFMA R51, R82, R91.reuse, R51 ;  /* 0x0000005b52337223 */ /* 0x080fe20000000033 */
[-C--:B------:R-:W-:Y:S01]  /*1510*/  FFMA R52, R84, R91.reuse, R52 ;  /* 0x0000005b54347223 */ /* 0x080fe20000000034 */
[----:B------:R-:W-:Y:S01]  /*1520*/  FFMA R53, R86, R91, R53 ;  /* 0x0000005b56357223 */ /* 0x000fe20000000035 */
[-C--:B------:R-:W-:Y:S01]  /*1530*/  FFMA R81, R80, R89.reuse, R81 ;  /* 0x0000005950517223 */ /* 0x080fe20000000051 */
[-C--:B------:R-:W-:Y:S01]  /*1540*/  FFMA R59, R82, R89.reuse, R59 ;  /* 0x00000059523b7223 */ /* 0x080fe2000000003b */
[-C--:B------:R-:W-:Y:S01]  /*1550*/  FFMA R60, R84, R89.reuse, R60 ;  /* 0x00000059543c7223 */ /* 0x080fe2000000003c */
[----:B------:R-:W-:Y:S01]  /*1560*/  FFMA R61, R86, R89, R61 ;  /* 0x00000059563d7223 */ /* 0x000fe2000000003d */
[----:B------:R-:W-:Y:S01]  /*1570*/  LDS R83, [R12+0x6cc] ;  /* 0x0006cc000c537984 */ /* 0x000fe20000000800 */
[-C--:B-1----:R-:W-:Y:S01]  /*1580*/  FFMA R75, R88, R87.reuse, R75 ;  /* 0x00000057584b7223 */ /* 0x082fe2000000004b */
[CC--:B------:R-:W-:Y:S01]  /*1590*/  FFMA R73, R95.reuse, R87.reuse, R73 ;  /* 0x000000575f497223 */ /* 0x0c0fe20000000049 */
        /* <DEDUP_REMOVED lines=10> */
[-C--:B------:R-:W-:Y:S01]  /*1640*/  FFMA R77, R84, R87.reuse, R77 ;  /* 0x00000057544d7223 */ /* 0x080fe2000000004d */
[-C--:B------:R-:W-:Y:S01]  /*1650*/  FFMA R78, R82, R87.reuse, R78 ;  /* 0x00000057524e7223 */ /* 0x080fe2000000004e */
[-C--:B------:R-:W-:Y:S01]  /*1660*/  FFMA R79, R80, R87.reuse, R79 ;  /* 0x00000057504f7223 */ /* 0x080fe2000000004f */
[----:B------:R-:W-:Y:S01]  /*1670*/  LDS R15, [R12+0x60c] ;  /* 0x00060c000c0f7984 */ /* 0x000fe20000000800 */
[----:B------:R-:W-:-:S03]  /*1680*/  FFMA R16, R16, R87, R17 ;  /* 0x0000005710107223 */ /* 0x000fc60000000011 */
[----:B------:R-:W0:Y:S04]  /*1690*/  LDS R88, [R6+0x60c] ;  /* 0x00060c0006587984 */ /* 0x000e280000000800 */
[----:B------:R-:W1:Y:S04]  /*16a0*/  LDS R80, [R12+0x64c] ;  /* 0x00064c000c507984 */ /* 0x000e680000000800 */
[----:B------:R-:W2:Y:S04]  /*16b0*/  LDS R82, [R12+0x68c] ;  /* 0x00068c000c527984 */ /* 0x000ea80000000800 */
[----:B------:R-:W3:Y:S04]  /*16c0*/  LDS R84, [R12+0x70c] ;  /* 0x00070c000c547984 */ /* 0x000ee80000000800 */
[----:B------:R-:W4:Y:S04]  /*16d0*/  LDS R85, [R12+0x74c] ;  /* 0x00074c000c557984 */ /* 0x000f280000000800 */
[----:B------:R-:W5:Y:S04]  /*16e0*/  LDS R86, [R12+0x78c] ;  /* 0x00078c000c567984 */ /* 0x000f680000000800 */
[----:B------:R-:W5:Y:S01]  /*16f0*/  LDS R87, [R12+0x7cc] ;  /* 0x0007cc000c577984 */ /* 0x000f620000000800 */
[----:B------:R-:W-:Y:S01]  /*1700*/  FFMA R31, R99, R90, R31 ;  /* 0x0000005a631f7223 */ /* 0x000fe2000000001f */
[C---:B------:R-:W-:Y:S01]  /*1710*/  FFMA R34, R90.reuse, R93, R34 ;  /* 0x0000005d5a227223 */ /* 0x040fe20000000022 */
[C---:B------:R-:W-:Y:S01]  /*1720*/  FFMA R42, R90.reuse, R97, R42 ;  /* 0x000000615a2a7223 */ /* 0x040fe2000000002a */
[C---:B------:R-:W-:Y:S01]  /*1730*/  FFMA R55, R90.reuse, R91, R55 ;  /* 0x0000005b5a377223 */ /* 0x040fe20000000037 */
[-C--:B------:R-:W-:Y:S01]  /*1740*/  FFMA R63, R90, R89.reuse, R63 ;  /* 0x000000595a3f7223 */ /* 0x080fe2000000003f */
[----:B------:R-:W-:Y:S01]  /*1750*/  FFMA R64, R95, R89, R64 ;  /* 0x000000595f407223 */ /* 0x000fe20000000040 */
[----:B------:R-:W5:Y:S04]  /*1760*/  LDS R90, [R6+0x64c] ;  /* 0x00064c00065a7984 */ /* 0x000f680000000800 */
[----:B------:R-:W5:Y:S01]  /*1770*/  LDS R89, [R6+0x68c] ;  /* 0x00068c0006597984 */ /* 0x000f620000000800 */
[----:B0-----:R-:W-:Y:S01]  /*1780*/  FFMA R17, R15, R88, R18 ;  /* 0x000000580f117223 */ /* 0x001fe20000000012 */
[C---:B------:R-:W-:Y:S01]  /*1790*/  FFMA R20, R88.reuse, R83, R20 ;  /* 0x0000005358147223 */ /* 0x040fe20000000014 */
[C---:B-1----:R-:W-:Y:S01]  /*17a0*/  FFMA R18, R88.reuse, R80, R25 ;  /* 0x0000005058127223 */ /* 0x042fe20000000019 */
[C---:B--2---:R-:W-:Y:S01]  /*17b0*/  FFMA R19, R88.reuse, R82, R19 ;  /* 0x0000005258137223 */ /* 0x044fe20000000013 */
[C---:B---3--:R-:W-:Y:S01]  /*17c0*/  FFMA R21, R88.reuse, R84, R21 ;  /* 0x0000005458157223 */ /* 0x048fe20000000015 */
[C---:B----4-:R-:W-:Y:S01]  /*17d0*/  FFMA R22, R88.reuse, R85, R22 ;  /* 0x0000005558167223 */ /* 0x050fe20000000016 */
[C---:B-----5:R-:W-:Y:S01]  /*17e0*/  FFMA R23, R88.reuse, R86, R23 ;  /* 0x0000005658177223 */ /* 0x060fe20000000017 */
[----:B------:R-:W-:-:S02]  /*17f0*/  FFMA R24, R88, R87, R24 ;  /* 0x0000005758187223 */ /* 0x000fc40000000018 */
[----:B------:R-:W0:Y:S01]  /*1800*/  LDS R88, [R6+0x6cc] ;  /* 0x0006cc0006587984 */ /* 0x000e220000000800 */
[C---:B------:R-:W-:Y:S01]  /*1810*/  FFMA R33, R95.reuse, R93, R33 ;  /* 0x0000005d5f217223 */ /* 0x040fe20000000021 */
[----:B------:R-:W-:Y:S01]  /*1820*/  FFMA R41, R95, R97, R41 ;  /* 0x000000615f297223 */ /* 0x000fe20000000029 */
[----:B------:R-:W-:Y:S01]  /*1830*/  FFMA R32, R99, R95, R32 ;  /* 0x0000005f63207223 */ /* 0x000fe20000000020 */
[----:B------:R-:W-:Y:S01]  /*1840*/  FFMA R56, R95, R91, R56 ;  /* 0x0000005b5f387223 */ /* 0x000fe20000000038 */
[----:B------:R-:W-:Y:S01]  /*1850*/  FFMA R25, R15, R90, R26 ;  /* 0x0000005a0f197223 */ /* 0x000fe2000000001a */
[----:B------:R-:W1:Y:S01]  /*1860*/  LDS R91, [R6+0x70c] ;  /* 0x00070c00065b7984 */ /* 0x000e620000000800 */
[C---:B------:R-:W-:Y:S01]  /*1870*/  FFMA R26, R90.reuse, R80, R49 ;  /* 0x000000505a1a7223 */ /* 0x040fe20000000031 */
[----:B------:R-:W-:Y:S01]  /*1880*/  FFMA R27, R90, R82, R27 ;  /* 0x000000525a1b7223 */ /* 0x000fe2000000001b */
[-C--:B------:R-:W-:Y:S01]  /*1890*/  FFMA R33, R87, R89.reuse, R33 ;  /* 0x0000005957217223 */ /* 0x080fe20000000021 */
[-C--:B------:R-:W-:Y:S01]  /*18a0*/  FFMA R34, R86, R89.reuse, R34 ;  /* 0x0000005956227223 */ /* 0x080fe20000000022 */
[-C--:B------:R-:W-:Y:S01]  /*18b0*/  FFMA R35, R85, R89.reuse, R35 ;  /* 0x0000005955237223 */ /* 0x080fe20000000023 */
[-C--:B------:R-:W-:Y:S01]  /*18c0*/  FFMA R36, R84, R89.reuse, R36 ;  /* 0x0000005954247223 */ /* 0x080fe20000000024 */
[-C--:B------:R-:W-:Y:S01]  /*18d0*/  FFMA R37, R83, R89.reuse, R37 ;  /* 0x0000005953257223 */ /* 0x080fe20000000025 */
[-C--:B------:R-:W-:Y:S01]  /*18e0*/  FFMA R38, R82, R89.reuse, R38 ;  /* 0x0000005952267223 */ /* 0x080fe20000000026 */
[-C--:B------:R-:W-:Y:S01]  /*18f0*/  FFMA R39, R80, R89.reuse, R39 ;  /* 0x0000005950277223 */ /* 0x080fe20000000027 */
[----:B------:R-:W-:Y:S01]  /*1900*/  FFMA R40, R15, R89, R40 ;  /* 0x000000590f287223 */ /* 0x000fe20000000028 */
[C---:B------:R-:W-:Y:S01]  /*1910*/  FFMA R28, R90.reuse, R83, R28 ;  /* 0x000000535a1c7223 */ /* 0x040fe2000000001c */
[C---:B------:R-:W-:Y:S01]  /*1920*/  FFMA R29, R90.reuse, R84, R29 ;  /* 0x000000545a1d7223 */ /* 0x040fe2000000001d */
[C---:B------:R-:W-:Y:S01]  /*1930*/  FFMA R30, R90.reuse, R85, R30 ;  /* 0x000000555a1e7223 */ /* 0x040fe2000000001e */
[C---:B------:R-:W-:Y:S01]  /*1940*/  FFMA R31, R90.reuse, R86, R31 ;  /* 0x000000565a1f7223 */ /* 0x040fe2000000001f */
[----:B------:R-:W-:Y:S01]  /*1950*/  FFMA R32, R90, R87, R32 ;  /* 0x000000575a207223 */ /* 0x000fe20000000020 */
[----:B------:R-:W2:Y:S04]  /*1960*/  LDS R89, [R6+0x74c] ;  /* 0x00074c0006597984 */ /* 0x000ea80000000800 */
[----:B------:R-:W3:Y:S04]  /*1970*/  LDS R90, [R6+0x7cc] ;  /* 0x0007cc00065a7984 */ /* 0x000ee80000000800 */
[----:B------:R-:W-:Y:S01]  /*1980*/  LDS R93, [R12+0xfdc] ;  /* 0x000fdc000c5d7984 */ /* 0x000fe20000000800 */
[-C--:B0-----:R-:W-:Y:S01]  /*1990*/  FFMA R41, R87, R88.reuse, R41 ;  /* 0x0000005857297223 */ /* 0x081fe20000000029 */
[-C--:B------:R-:W-:Y:S01]  /*19a0*/  FFMA R42, R86, R88.reuse, R42 ;  /* 0x00000058562a7223 */ /* 0x080fe2000000002a */
[-C--:B------:R-:W-:Y:S01]  /*19b0*/  FFMA R43, R85, R88.reuse, R43 ;  /* 0x00000058552b7223 */ /* 0x080fe2000000002b */
[-C--:B------:R-:W-:Y:S01]  /*19c0*/  FFMA R44, R84, R88.reuse, R44 ;  /* 0x00000058542c7223 */ /* 0x080fe2000000002c */
[-C--:B------:R-:W-:Y:S01]  /*19d0*/  FFMA R45, R83, R88.reuse, R45 ;  /* 0x00000058532d7223 */ /* 0x080fe2000000002d */
[-C--:B------:R-:W-:Y:S01]  /*19e0*/  FFMA R46, R82, R88.reuse, R46 ;  /* 0x00000058522e7223 */ /* 0x080fe2000000002e */
[-C--:B------:R-:W-:Y:S01]  /*19f0*/  FFMA R47, R80, R88.reuse, R47 ;  /* 0x00000058502f7223 */ /* 0x080fe2000000002f */
[----:B------:R-:W-:-:S02]  /*1a00*/  FFMA R48, R15, R88, R48 ;  /* 0x000000580f307223 */ /* 0x000fc40000000030 */
[----:B------:R-:W0:Y:S01]  /*1a10*/  LDS R88, [R6+0x78c] ;  /* 0x00078c0006587984 */ /* 0x000e220000000800 */
[-C--:B-1----:R-:W-:Y:S01]  /*1a20*/  FFMA R49, R15, R91.reuse, R50 ;  /* 0x0000005b0f317223 */ /* 0x082fe20000000032 */
[-C--:B------:R-:W-:Y:S01]  /*1a30*/  FFMA R50, R80, R91.reuse, R57 ;  /* 0x0000005b50327223 */ /* 0x080fe20000000039 */
[-C--:B------:R-:W-:Y:S01]  /*1a40*/  FFMA R51, R82, R91.reuse, R51 ;  /* 0x0000005b52337223 */ /* 0x080fe20000000033 */
[-C--:B------:R-:W-:Y:S01]  /*1a50*/  FFMA R52, R83, R91.reuse, R52 ;  /* 0x0000005b53347223 */ /* 0x080fe20000000034 */
[-C--:B------:R-:W-:Y:S01]  /*1a60*/  FFMA R53, R84, R91.reuse, R53 ;  /* 0x0000005b54357223 */ /* 0x080fe20000000035 */
[-C--:B------:R-:W-:Y:S01]  /*1a70*/  FFMA R54, R85, R91.reuse, R54 ;  /* 0x0000005b55367223 */ /* 0x080fe20000000036 */
[-C--:B------:R-:W-:Y:S01]  /*1a80*/  FFMA R55, R86, R91.reuse, R55 ;  /* 0x0000005b56377223 */ /* 0x080fe20000000037 */
[----:B------:R-:W-:Y:S02]  /*1a90*/  FFMA R56, R87, R91, R56 ;  /* 0x0000005b57387223 */ /* 0x000fe40000000038 */
[----:B------:R-:W-:Y:S01]  /*1aa0*/  LDS R91, [R6+0x890] ;  /* 0x00089000065b7984 */ /* 0x000fe20000000800 */
[-C--:B--2---:R-:W-:Y:S01]  /*1ab0*/  FFMA R57, R15, R89.reuse, R58 ;  /* 0x000000590f397223 */ /* 0x084fe2000000003a */
[-C--:B------:R-:W-:Y:S01]  /*1ac0*/  FFMA R58, R80, R89.reuse, R81 ;  /* 0x00000059503a7223 */ /* 0x080fe20000000051 */
[-C--:B------:R-:W-:Y:S01]  /*1ad0*/  FFMA R59, R82, R89.reuse, R59 ;  /* 0x00000059523b7223 */ /* 0x080fe2000000003b */
[-C--:B------:R-:W-:Y:S01]  /*1ae0*/  FFMA R60, R83, R89.reuse, R60 ;  /* 0x00000059533c7223 */ /* 0x080fe2000000003c */
[-C--:B------:R-:W-:Y:S01]  /*1af0*/  FFMA R61, R84, R89.reuse, R61 ;  /* 0x00000059543d7223 */ /* 0x080fe2000000003d */
[-C--:B------:R-:W-:Y:S01]  /*1b00*/  FFMA R62, R85, R89.reuse, R62 ;  /* 0x00000059553e7223 */ /* 0x080fe2000000003e */
[CC--:B------:R-:W-:Y:S01]  /*1b10*/  FFMA R63, R86.reuse, R89.reuse, R63 ;  /* 0x00000059563f7223 */ /* 0x0c0fe2000000003f */
[C---:B------:R-:W-:Y:S01]  /*1b20*/  FFMA R64, R87.reuse, R89, R64 ;  /* 0x0000005957407223 */ /* 0x040fe20000000040 */
[-C--:B---3--:R-:W-:Y:S01]  /*1b30*/  FFMA R73, R87, R90.reuse, R73 ;  /* 0x0000005a57497223 */ /* 0x088fe20000000049 */
        /* <DEDUP_REMOVED lines=36> */
[C---:B------:R-:W-:Y:S01]  /*1d80*/  FFMA R26, R89.reuse, R82, R26 ;  /* 0x00000052591a7223 */ /* 0x040fe2000000001a */
[C---:B------:R-:W-:Y:S01]  /*1d90*/  FFMA R27, R89.reuse, R16, R27 ;  /* 0x00000010591b7223 */ /* 0x040fe2000000001b */
[C---:B------:R-:W-:Y:S01]  /*1da0*/  FFMA R28, R89.reuse, R81, R28 ;  /* 0x00000051591c7223 */ /* 0x040fe2000000001c */
[C---:B------:R-:W-:Y:S01]  /*1db0*/  FFMA R29, R89.reuse, R83, R29 ;  /* 0x00000053591d7223 */ /* 0x040fe2000000001d */
[C---:B------:R-:W-:Y:S01]  /*1dc0*/  FFMA R30, R89.reuse, R84, R30 ;  /* 0x00000054591e7223 */ /* 0x040fe2000000001e */
        /* <DEDUP_REMOVED lines=10> */
[----:B------:R-:W1:Y:S04]  /*1e70*/  LDS R89, [R6+0x950] ;  /* 0x0009500006597984 */ /* 0x000e680000000800 */
[----:B------:R-:W2:Y:S01]  /*1e80*/  LDS R88, [R6+0x9d0] ;  /* 0x0009d00006587984 */ /* 0x000ea20000000800 */
        /* <DEDUP_REMOVED lines=9> */
[-C--:B------:R-:W-:Y:S01]  /*1f20*/  FFMA R33, R85, R91.reuse, R33 ;  /* 0x0000005b55217223 */ /* 0x080fe20000000021 */
[-C--:B------:R-:W-:Y:S01]  /*1f30*/  FFMA R34, R86, R91.reuse, R34 ;  /* 0x0000005b56227223 */ /* 0x080fe20000000022 */
[-C--:B------:R-:W-:Y:S01]  /*1f40*/  FFMA R35, R84, R91.reuse, R35 ;  /* 0x0000005b54237223 */ /* 0x080fe20000000023 */
[-C--:B------:R-:W-:Y:S01]  /*1f50*/  FFMA R36, R83, R91.reuse, R36 ;  /* 0x0000005b53247223 */ /* 0x080fe20000000024 */
[CC--:B------:R-:W-:Y:S01]  /*1f60*/  FFMA R37, R81.reuse, R91.reuse, R37 ;  /* 0x0000005b51257223 */ /* 0x0c0fe20000000025 */
[-C--:B------:R-:W-:Y:S01]  /*1f70*/  FFMA R38, R16, R91.reuse, R38 ;  /* 0x0000005b10267223 */ /* 0x080fe20000000026 */
[-C--:B------:R-:W-:Y:S01]  /*1f80*/  FFMA R39, R82, R91.reuse, R39 ;  /* 0x0000005b52277223 */ /* 0x080fe20000000027 */
[C---:B------:R-:W-:Y:S01]  /*1f90*/  FFMA R40, R80.reuse, R91, R40 ;  /* 0x0000005b50287223 */ /* 0x040fe20000000028 */
        /* <DEDUP_REMOVED lines=37> */
[C---:B-1----:R-:W-:Y:S01]  /*21f0*/  FFMA R18, R87.reuse, R82, R18 ;  /* 0x0000005257127223 */ /* 0x042fe20000000012 */
[C---:B--2---:R-:W-:Y:S01]  /*2200*/  FFMA R19, R87.reuse, R80, R19 ;  /* 0x0000005057137223 */ /* 0x044fe20000000013 */
[C---:B---3--:R-:W-:Y:S01]  /*2210*/  FFMA R20, R87.reuse, R81, R20 ;  /* 0x0000005157147223 */ /* 0x048fe20000000014 */
[C---:B----4-:R-:W-:Y:S01]  /*2220*/  FFMA R21, R87.reuse, R83, R21 ;  /* 0x0000005357157223 */ /* 0x050fe20000000015 */
[C---:B-----5:R-:W-:Y:S01]  /*2230*/  FFMA R22, R87.reuse, R84, R22 ;  /* 0x0000005457167223 */ /* 0x060fe20000000016 */
[C---:B------:R-:W-:Y:S01]  /*2240*/  FFMA R23, R87.reuse, R86, R23 ;  /* 0x0000005657177223 */ /* 0x040fe20000000017 */
        /* <DEDUP_REMOVED lines=109> */
[CC--:B------:R-:W-:Y:S01]  /*2920*/  FFMA R37, R81.reuse, R91.reuse, R37 ;  /* 0x0000005b51257223 */ /* 0x0c0fe20000000025 */
[C---:B------:R-:W-:Y:S01]  /*2930*/  FFMA R39, R82.reuse, R91, R39 ;  /* 0x0000005b52277223 */ /* 0x040fe20000000027 */
[CC--:B-1----:R-:W-:Y:S01]  /*2940*/  FFMA R58, R82.reuse, R89.reuse, R58 ;  /* 0x00000059523a7223 */ /* 0x0c2fe2000000003a */
[C---:B------:R-:W-:Y:S01]  /*2950*/  FFMA R60, R81.reuse, R89, R60 ;  /* 0x00000059513c7223 */ /* 0x040fe2000000003c */
[CC--:B--2---:R-:W-:Y:S01]  /*2960*/  FFMA R77, R81.reuse, R88.reuse, R77 ;  /* 0x00000058514d7223 */ /* 0x0c4fe2000000004d */
[CC--:B------:R-:W-:Y:S01]  /*2970*/  FFMA R79, R82.reuse, R88.reuse, R79 ;  /* 0x00000058524f7223 */ /* 0x0c0fe2000000004f */
[-C--:B0-----:R-:W-:Y:S01]  /*2980*/  FFMA R69, R81, R87.reuse, R69 ;  /* 0x0000005751457223 */ /* 0x081fe20000000045 */
[----:B------:R-:W-:Y:S01]  /*2990*/  FFMA R71, R82, R87, R71 ;  /* 0x0000005752477223 */ /* 0x000fe20000000047 */
[----:B------:R-:W-:Y:S04]  /*29a0*/  LDS R81, [R6+0xe1c] ;  /* 0x000e1c0006517984 */ /* 0x000fe80000000800 */
[----:B------:R-:W0:Y:S01]  /*29b0*/  LDS R82, [R12+0xe5c] ;  /* 0x000e5c000c527984 */ /* 0x000e220000000800 */
[-C--:B------:R-:W-:Y:S01]  /*29c0*/  FFMA R33, R85, R91.reuse, R33 ;  /* 0x0000005b55217223 */ /* 0x080fe20000000021 */
[-C--:B------:R-:W-:Y:S01]  /*29d0*/  FFMA R34, R86, R91.reuse, R34 ;  /* 0x0000005b56227223 */ /* 0x080fe20000000022 */
[-C--:B------:R-:W-:Y:S01]  /*29e0*/  FFMA R35, R84, R91.reuse, R35 ;  /* 0x0000005b54237223 */ /* 0x080fe20000000023 */
[CC--:B------:R-:W-:Y:S01]  /*29f0*/  FFMA R36, R83.reuse, R91.reuse, R36 ;  /* 0x0000005b53247223 */ /* 0x0c0fe20000000024 */
[-C--:B------:R-:W-:Y:S01]  /*2a00*/  FFMA R38, R16, R91.reuse, R38 ;  /* 0x0000005b10267223 */ /* 0x080fe20000000026 */
[C---:B------:R-:W-:Y:S01]  /*2a10*/  FFMA R40, R80.reuse, R91, R40 ;  /* 0x0000005b50287223 */ /* 0x040fe20000000028 */
        /* <DEDUP_REMOVED lines=16> */
[----:B------:R-:W-:Y:S04]  /*2b20*/  LDS R85, [R12+0xe9c] ;  /* 0x000e9c000c557984 */ /* 0x000fe80000000800 */
[----:B------:R-:W1:Y:S04]  /*2b30*/  LDS R16, [R12+0xe1c] ;  /* 0x000e1c000c107984 */ /* 0x000e680000000800 */
[----:B------:R-:W-:Y:S04]  /*2b40*/  LDS R87, [R12+0xedc] ;  /* 0x000edc000c577984 */ /* 0x000fe80000000800 */
[----:B------:R-:W-:Y:S04]  /*2b50*/  LDS R89, [R12+0xf1c] ;  /* 0x000f1c000c597984 */ /* 0x000fe80000000800 */
[----:B------:R-:W-:Y:S01]  /*2b60*/  LDS R91, [R12+0xf5c] ;  /* 0x000f5c000c5b7984 */ /* 0x000fe20000000800 */
[----:B0-----:R-:W-:-:S03]  /*2b70*/  FFMA R83, R81, R82, R18 ;  /* 0x0000005251537223 */ /* 0x001fc60000000012 */
[----:B------:R-:W0:Y:S04]  /*2b80*/  LDS R84, [R6+0xe5c] ;  /* 0x000e5c0006547984 */ /* 0x000e280000000800 */
[----:B------:R-:W2:Y:S01]  /*2b90*/  LDS R18, [R6+0xf1c] ;  /* 0x000f1c0006127984 */ /* 0x000ea20000000800 */
[----:B------:R-:W-:-:S03]  /*2ba0*/  FFMA R74, R86, R88, R74 ;  /* 0x00000058564a7223 */ /* 0x000fc6000000004a */
[----:B------:R-:W3:Y:S01]  /*2bb0*/  LDS R86, [R6+0xedc] ;  /* 0x000edc0006567984 */ /* 0x000ee20000000800 */
[----:B------:R-:W-:-:S03]  /*2bc0*/  FFMA R15, R80, R88, R15 ;  /* 0x00000058500f7223 */ /* 0x000fc6000000000f */
[----:B------:R-:W4:Y:S01]  /*2bd0*/  LDS R88, [R6+0xe9c] ;  /* 0x000e9c0006587984 */ /* 0x000f220000000800 */
[C---:B-1----:R-:W-:Y:S01]  /*2be0*/  FFMA R80, R16.reuse, R81, R17 ;  /* 0x0000005110507223 */ /* 0x042fe20000000011 */
[----:B0-----:R-:W-:Y:S01]  /*2bf0*/  FFMA R90, R16, R84, R25 ;  /* 0x00000054105a7223 */ /* 0x001fe20000000019 */
[C---:B------:R-:W-:Y:S01]  /*2c00*/  FFMA R26, R84.reuse, R82, R26 ;  /* 0x00000052541a7223 */ /* 0x040fe2000000001a */
[C---:B------:R-:W-:Y:S01]  /*2c10*/  FFMA R27, R84.reuse, R85, R27 ;  /* 0x00000055541b7223 */ /* 0x040fe2000000001b */
[C---:B------:R-:W-:Y:S01]  /*2c20*/  FFMA R28, R84.reuse, R87, R28 ;  /* 0x00000057541c7223 */ /* 0x040fe2000000001c */
[C---:B------:R-:W-:Y:S01]  /*2c30*/  FFMA R29, R84.reuse, R89, R29 ;  /* 0x00000059541d7223 */ /* 0x040fe2000000001d */
[C---:B------:R-:W-:Y:S01]  /*2c40*/  FFMA R30, R84.reuse, R91, R30 ;  /* 0x0000005b541e7223 */ /* 0x040fe2000000001e */
[C---:B------:R-:W-:Y:S01]  /*2c50*/  FFMA R31, R84.reuse, R92, R31 ;  /* 0x0000005c541f7223 */ /* 0x040fe2000000001f */
[----:B------:R-:W-:Y:S01]  /*2c60*/  FFMA R32, R84, R93, R32 ;  /* 0x0000005d54207223 */ /* 0x000fe20000000020 */
[----:B--2---:R-:W-:Y:S01]  /*2c70*/  FFMA R17, R82, R18, R50 ;  /* 0x0000001252117223 */ /* 0x004fe20000000032 */
[----:B------:R-:W0:Y:S04]  /*2c80*/  LDS R84, [R6+0xf5c] ;  /* 0x000f5c0006547984 */ /* 0x000e280000000800 */
[----:B------:R-:W1:Y:S01]  /*2c90*/  LDS R50, [R6+0xf9c] ;  /* 0x000f9c0006327984 */ /* 0x000e620000000800 */
[----:B------:R-:W-:-:S06]  /*2ca0*/  UIADD3 UR5, UR4, 0x1, URZ ;  /* 0x0000000104057890 */ /* 0x000fcc000fffe03f */
[----:B------:R-:W-:Y:S01]  /*2cb0*/  ISETP.LE.AND P0, PT, R10, UR5, PT ;  /* 0x000000050a007c0c */ /* 0x000fe2000bf03270 */
[-C--:B---3--:R-:W-:Y:S01]  /*2cc0*/  FFMA R41, R93, R86.reuse, R41 ;  /* 0x000000565d297223 */ /* 0x088fe20000000029 */
[-C--:B------:R-:W-:Y:S01]  /*2cd0*/  FFMA R42, R92, R86.reuse, R42 ;  /* 0x000000565c2a7223 */ /* 0x080fe2000000002a */
        /* <DEDUP_REMOVED lines=12> */
[----:B------:R-:W-:Y:S01]  /*2da0*/  FFMA R56, R93, R18, R56 ;  /* 0x000000125d387223 */ /* 0x000fe20000000038 */
[----:B------:R-:W-:-:S02]  /*2db0*/  MOV R18, UR5 ;  /* 0x0000000500127c02 */ /* 0x000fc40008000f00 */
[----:B------:R-:W-:Y:S01]  /*2dc0*/  @P0 IADD3 R18, RZ, UR4, RZ ;  /* 0x00000004ff120c10 */ /* 0x000fe2000fffe0ff */
[-C--:B----4-:R-:W-:Y:S01]  /*2dd0*/  FFMA R33, R93, R88.reuse, R33 ;  /* 0x000000585d217223 */ /* 0x090fe20000000021 */
[-C--:B------:R-:W-:Y:S01]  /*2de0*/  FFMA R34, R92, R88.reuse, R34 ;  /* 0x000000585c227223 */ /* 0x080fe20000000022 */
[-C--:B------:R-:W-:Y:S01]  /*2df0*/  FFMA R35, R91, R88.reuse, R35 ;  /* 0x000000585b237223 */ /* 0x080fe20000000023 */
[-C--:B------:R-:W-:Y:S01]  /*2e00*/  FFMA R36, R89, R88.reuse, R36 ;  /* 0x0000005859247223 */ /* 0x080fe20000000024 */
[-C--:B------:R-:W-:Y:S01]  /*2e10*/  FFMA R37, R87, R88.reuse, R37 ;  /* 0x0000005857257223 */ /* 0x080fe20000000025 */
[-C--:B------:R-:W-:Y:S01]  /*2e20*/  FFMA R38, R85, R88.reuse, R38 ;  /* 0x0000005855267223 */ /* 0x080fe20000000026 */
[----:B------:R-:W-:Y:S01]  /*2e30*/  FFMA R39, R82, R88, R39 ;  /* 0x0000005852277223 */ /* 0x000fe20000000027 */
[----:B------:R-:W-:Y:S01]  /*2e40*/  SHF.L.U32 R18, R18, 0x3, RZ ;  /* 0x0000000312127819 */ /* 0x000fe200000006ff */
[C---:B------:R-:W-:Y:S01]  /*2e50*/  FFMA R19, R81.reuse, R85, R19 ;  /* 0x0000005551137223 */ /* 0x040fe20000000013 */
[C---:B------:R-:W-:Y:S01]  /*2e60*/  FFMA R20, R81.reuse, R87, R20 ;  /* 0x0000005751147223 */ /* 0x040fe20000000014 */
[C---:B------:R-:W-:Y:S01]  /*2e70*/  FFMA R21, R81.reuse, R89, R21 ;  /* 0x0000005951157223 */ /* 0x040fe20000000015 */
[C---:B------:R-:W-:Y:S01]  /*2e80*/  FFMA R22, R81.reuse, R91, R22 ;  /* 0x0000005b51167223 */ /* 0x040fe20000000016 */
[C---:B------:R-:W-:Y:S01]  /*2e90*/  FFMA R23, R81.reuse, R92, R23 ;  /* 0x0000005c51177223 */ /* 0x040fe20000000017 */
[----:B------:R-:W-:Y:S01]  /*2ea0*/  FFMA R24, R81, R93, R24 ;  /* 0x0000005d51187223 */ /* 0x000fe20000000018 */
        /* <DEDUP_REMOVED lines=8> */
[C---:B------:R-:W-:Y:S01]  /*2f30*/  FFMA R64, R93.reuse, R84, R64 ;  /* 0x000000545d407223 */ /* 0x040fe20000000040 */
[-C--:B-1----:R-:W-:Y:S01]  /*2f40*/  FFMA R65, R93, R50.reuse, R65 ;  /* 0x000000325d417223 */ /* 0x082fe20000000041 */
[-C--:B------:R-:W-:Y:S01]  /*2f50*/  FFMA R66, R92, R50.reuse, R66 ;  /* 0x000000325c427223 */ /* 0x080fe20000000042 */
[-C--:B------:R-:W-:Y:S01]  /*2f60*/  FFMA R67, R91, R50.reuse, R67 ;  /* 0x000000325b437223 */ /* 0x080fe20000000043 */
[-C--:B------:R-:W-:Y:S01]  /*2f70*/  FFMA R68, R89, R50.reuse, R68 ;  /* 0x0000003259447223 */ /* 0x080fe20000000044 */
[-C--:B------:R-:W-:Y:S01]  /*2f80*/  FFMA R69, R87, R50.reuse, R69 ;  /* 0x0000003257457223 */ /* 0x080fe20000000045 */
[-C--:B------:R-:W-:Y:S01]  /*2f90*/  FFMA R70, R85, R50.reuse, R70 ;  /* 0x0000003255467223 */ /* 0x080fe20000000046 */
[-C--:B------:R-:W-:Y:S01]  /*2fa0*/  FFMA R71, R82, R50.reuse, R71 ;  /* 0x0000003252477223 */ /* 0x080fe20000000047 */
[----:B------:R-:W-:Y:S01]  /*2fb0*/  FFMA R84, R16, R50, R72 ;  /* 0x0000003210547223 */ /* 0x000fe20000000048 */
[C---:B------:R-:W-:Y:S01]  /*2fc0*/  IADD3 R50, P1, R18.reuse, R5, RZ ;  /* 0x0000000512327210 */ /* 0x040fe20007f3e0ff */
[----:B------:R-:W-:Y:S01]  /*2fd0*/  UMOV UR4, UR5 ;  /* 0x0000000500047c82 */ /* 0x000fe20008000000 */
[----:B------:R-:W-:-:S02]  /*2fe0*/  IADD3 R49, P2, R18, R4, RZ ;  /* 0x0000000412317210 */ /* 0x000fc40007f5e0ff */
[----:B------:R-:W-:Y:S01]  /*2ff0*/  SHF.R.S32.HI R25, RZ, 0x1f, R18 ;  /* 0x0000001fff197819 */ /* 0x000fe20000011412 */
        /* <DEDUP_REMOVED lines=8> */
[C---:B------:R-:W-:Y:S02]  /*3080*/  IADD3.X R15, R25.reuse, R14, RZ, P1, !PT ;  /* 0x0000000e190f7210 */ /* 0x040fe40000ffe4ff */
[----:B------:R-:W-:Y:S01]  /*3090*/  IADD3.X R16, R25, R13, RZ, P2, !PT ;  /* 0x0000000d19107210 */ /* 0x000fe200017fe4ff */
[----:B------:R-:W-:Y:S06]  /*30a0*/  @!P0 BRA `(.L_x_2) ;  /* 0xffffffd400488947 */ /* 0x000fec000383ffff */
.L_x_1:
[----:B------:R-:W-:Y:S01]  /*30b0*/  IMAD R5, R0, R3, UR12 ;  /* 0x0000000c00057e24 */ /* 0x000fe2000f8e0203 */
[----:B------:R-:W-:Y:S01]  /*30c0*/  ULDC.64 UR4, c[0x0][0x250] ;  /* 0x0000940000047ab9 */ /* 0x000fe20000000a00 */
[----:B------:R-:W-:Y:S01]  /*30d0*/  ULDC.64 UR6, c[0x0][0x240] ;  /* 0x0000900000067ab9 */ /* 0x000fe20000000a00 */
[----:B------:R-:W-:Y:S01]  /*30e0*/  FMUL R85, R80, UR4 ;  /* 0x0000000450557c20 */ /* 0x000fe20008400000 */
[----:B------:R-:W-:Y:S02]  /*30f0*/  SHF.L.U32 R7, R3, 0x4, RZ ;  /* 0x0000000403077819 */ /* 0x000fe400000006ff */
[----:B------:R-:W-:-:S04]  /*3100*/  LEA R2, P0, R5, R2, 0x7 ;  /* 0x0000000205027211 */ /* 0x000fc800078038ff */
[----:B------:R-:W-:Y:S02]  /*3110*/  IADD3.X R5, RZ, RZ, RZ, P0, !PT ;  /* 0x000000ffff057210 */ /* 0x000fe400007fe4ff */
[----:B------:R-:W-:Y:S02]  /*3120*/  FSETP.NEU.AND P0, PT, RZ, UR5, PT ;  /* 0x00000005ff007c0b */ /* 0x000fe4000bf0d000 */
[----:B------:R-:W-:-:S04]  /*3130*/  LEA R4, P1, R2, UR6, 0x2 ;  /* 0x0000000602047c11 */ /* 0x000fc8000f8210ff */
[----:B------:R-:W-:-:S07]  /*3140*/  LEA.HI.X R5, R2, UR7, R5, 0x2, P1 ;  /* 0x0000000702057c11 */ /* 0x000fce00088f1405 */
[----:B------:R-:W-:Y:S05]  /*3150*/  @P0 BRA `(.L_x_3) ;  /* 0x00000008001c0947 */ /* 0x000fea0003800000 */
[----:B------:R-:W-:Y:S01]  /*3160*/  FMUL R9, R90, UR4 ;  /* 0x000000045a097c20 */ /* 0x000fe20008400000 */
[----:B------:R-:W-:Y:S01]  /*3170*/  FMUL R11, R88, UR4 ;  /* 0x00000004580b7c20 */ /* 0x000fe20008400000 */
[----:B------:R-:W-:Y:S01]  /*3180*/  FMUL R13, R86, UR4 ;  /* 0x00000004560d7c20 */ /* 0x000fe20008400000 */
[----:B------:R-:W-:Y:S01]  /*3190*/  FMUL R15, R48, UR4 ;  /* 0x00000004300f7c20 */ /* 0x000fe20008400000 */
[----:B------:R-:W-:Y:S01]  /*31a0*/  FMUL R25, R40, UR4 ;  /* 0x0000000428197c20 */ /* 0x000fe20008400000 */
[----:B------:R0:W-:Y:S01]  /*31b0*/  STG.E desc[UR10][R4.64+0x40], R9 ;  /* 0x0000400904007986 */ /* 0x0001e2000c10190a */
[----:B------:R-:W-:Y:S01]  /*31c0*/  FMUL R49, R84, UR4 ;  /* 0x0000000454317c20 */ /* 0x000fe20008400000 */
[----:B------:R-:W-:Y:S01]  /*31d0*/  FMUL R57, R18, UR4 ;  /* 0x0000000412397c20 */ /* 0x000fe20008400000 */
[----:B------:R-:W-:Y:S01]  /*31e0*/  IMAD.WIDE R2, R7, 0x4, R4 ;  /* 0x0000000407027825 */ /* 0x000fe200078e0204 */
[----:B------:R-:W-:Y:S03]  /*31f0*/  STG.E desc[UR10][R4.64], R85 ;  /* 0x0000005504007986 */ /* 0x000fe6000c10190a */
[----:B------:R-:W-:Y:S01]  /*3200*/  FMUL R83, R83, UR4 ;  /* 0x0000000453537c20 */ /* 0x000fe20008400000 */
[----:B------:R-:W-:Y:S01]  /*3210*/  FMUL R39, R39, UR4 ;  /* 0x0000000427277c20 */ /* 0x000fe20008400000 */
[----:B------:R-:W-:Y:S01]  /*3220*/  FMUL R47, R47, UR4 ;  /* 0x000000042f2f7c20 */ /* 0x000fe20008400000 */
[----:B------:R1:W-:Y:S01]  /*3230*/  STG.E desc[UR10][R4.64+0x80], R11 ;  /* 0x0000800b04007986 */ /* 0x0003e2000c10190a */
[----:B------:R-:W-:Y:S01]  /*3240*/  FMUL R17, R17, UR4 ;  /* 0x0000000411117c20 */ /* 0x000fe20008400000 */
[----:B------:R-:W-:Y:S01]  /*3250*/  FMUL R81, R81, UR4 ;  /* 0x0000000451517c20 */ /* 0x000fe20008400000 */
[----:B------:R-:W-:Y:S01]  /*3260*/  FMUL R71, R71, UR4 ;  /* 0x0000000447477c20 */ /* 0x000fe20008400000 */
[----:B0-----:R-:W-:Y:S01]  /*3270*/  FMUL R9, R26, UR4 ;  /* 0x000000041a097c20 */ /* 0x001fe20008400000 */
[----:B------:R0:W-:Y:S01]  /*3280*/  STG.E desc[UR10][R4.64+0xc0], R13 ;  /* 0x0000c00d04007986 */ /* 0x0001e2000c10190a */
[----:B------:R-:W-:Y:S01]  /*3290*/  FMUL R79, R79, UR4 ;  /* 0x000000044f4f7c20 */ /* 0x000fe20008400000 */
[----:B------:R-:W-:Y:S01]  /*32a0*/  FMUL R19, R19, UR4 ;  /* 0x0000000413137c20 */ /* 0x000fe20008400000 */
[----:B------:R-:W-:Y:S01]  /*32b0*/  FMUL R27, R27, UR4 ;  /* 0x000000041b1b7c20 */ /* 0x000fe20008400000 */
[----:B------:R2:W-:Y:S01]  /*32c0*/  STG.E desc[UR10][R4.64+0x100], R15 ;  /* 0x0001000f04007986 */ /* 0x0005e2000c10190a */
[----:B------:R-:W-:Y:S01]  /*32d0*/  FMUL R51, R51, UR4 ;  /* 0x0000000433337c20 */ /* 0x000fe20008400000 */
[----:B------:R-:W-:Y:S01]  /*32e0*/  FMUL R59, R59, UR4 ;  /* 0x000000043b3b7c20 */ /* 0x000fe20008400000 */
[----:B-1----:R-:W-:Y:S01]  /*32f0*/  FMUL R11, R46, UR4 ;  /* 0x000000042e0b7c20 */ /* 0x002fe20008400000 */
[----:B------:R-:W-:Y:S01]  /*3300*/  STG.E desc[UR10][R4.64+0x140], R25 ;  /* 0x0001401904007986 */ /* 0x000fe2000c10190a */
[----:B------:R-:W-:Y:S01]  /*3310*/  FMUL R37, R37, UR4 ;  /* 0x0000000425257c20 */ /* 0x000fe20008400000 */
[----:B------:R-:W-:Y:S01]  /*3320*/  FMUL R45, R45, UR4 ;  /* 0x000000042d2d7c20 */ /* 0x000fe20008400000 */
[----:B------:R-:W-:Y:S01]  /*3330*/  FMUL R69, R69, UR4 ;  /* 0x0000000445457c20 */ /* 0x000fe20008400000 */
[----:B------:R-:W-:Y:S01]  /*3340*/  STG.E desc[UR10][R4.64+0x180], R49 ;  /* 0x0001803104007986 */ /* 0x000fe2000c10190a */
[----:B0-----:R-:W-:Y:S01]  /*3350*/  FMUL R13, R70, UR4 ;  /* 0x00000004460d7c20 */ /* 0x001fe20008400000 */
[----:B------:R-:W-:Y:S01]  /*3360*/  FMUL R77, R77, UR4 ;  /* 0x000000044d4d7c20 */ /* 0x000fe20008400000 */
[----:B------:R-:W-:Y:S01]  /*3370*/  FMUL R21, R21, UR4 ;  /* 0x0000000415157c20 */ /* 0x000fe20008400000 */
[----:B------:R0:W-:Y:S01]  /*3380*/  STG.E desc[UR10][R4.64+0x1c0], R57 ;  /* 0x0001c03904007986 */ /* 0x0001e2000c10190a */
[----:B--2---:R-:W-:Y:S01]  /*3390*/  FMUL R15, R78, UR4 ;  /* 0x000000044e0f7c20 */ /* 0x004fe20008400000 */
[----:B------:R-:W-:Y:S01]  /*33a0*/  FMUL R29, R29, UR4 ;  /* 0x000000041d1d7c20 */ /* 0x000fe20008400000 */
[----:B------:R-:W-:Y:S01]  /*33b0*/  FMUL R53, R53, UR4 ;  /* 0x0000000435357c20 */ /* 0x000fe20008400000 */
[----:B------:R1:W-:Y:S01]  /*33c0*/  STG.E desc[UR10][R2.64+0x40], R9 ;  /* 0x0000400902007986 */ /* 0x0003e2000c10190a */
[----:B------:R-:W-:Y:S01]  /*33d0*/  FMUL R61, R61, UR4 ;  /* 0x000000043d3d7c20 */ /* 0x000fe20008400000 */
[----:B------:R-:W-:Y:S01]  /*33e0*/  FMUL R35, R35, UR4 ;  /* 0x0000000423237c20 */ /* 0x000fe20008400000 */
[----:B------:R-:W-:Y:S01]  /*33f0*/  FMUL R43, R43, UR4 ;  /* 0x000000042b2b7c20 */ /* 0x000fe20008400000 */
[----:B------:R-:W-:Y:S01]  /*3400*/  STG.E desc[UR10][R2.64], R83 ;  /* 0x0000005302007986 */ /* 0x000fe2000c10190a */
[----:B------:R-:W-:Y:S01]  /*3410*/  FMUL R67, R67, UR4 ;  /* 0x0000000443437c20 */ /* 0x000fe20008400000 */
[----:B------:R-:W-:Y:S01]  /*3420*/  FMUL R75, R75, UR4 ;  /* 0x000000044b4b7c20 */ /* 0x000fe20008400000 */
[----:B------:R-:W-:Y:S01]  /*3430*/  FMUL R23, R23, UR4 ;  /* 0x0000000417177c20 */ /* 0x000fe20008400000 */
[----:B0-----:R-:W-:Y:S01]  /*3440*/  IMAD.WIDE R4, R7, 0x4, R2 ;  /* 0x0000000407047825 */ /* 0x001fe200078e0202 */
[----:B------:R-:W-:Y:S03]  /*3450*/  STG.E desc[UR10][R2.64+0x80], R39 ;  /* 0x0000802702007986 */ /* 0x000fe6000c10190a */
[----:B------:R-:W-:Y:S01]  /*3460*/  FMUL R31, R31, UR4 ;  /* 0x000000041f1f7c20 */ /* 0x000fe20008400000 */
[----:B------:R-:W-:Y:S01]  /*3470*/  FMUL R55, R55, UR4 ;  /* 0x0000000437377c20 */ /* 0x000fe20008400000 */
[----:B-1----:R-:W-:Y:S01]  /*3480*/  FMUL R9, R38, UR4 ;  /* 0x0000000426097c20 */ /* 0x002fe20008400000 */
[----:B------:R-:W-:Y:S01]  /*3490*/  STG.E desc[UR10][R2.64+0xc0], R47 ;  /* 0x0000c02f02007986 */ /* 0x000fe2000c10190a */
[----:B------:R-:W-:Y:S01]  /*34a0*/  FMUL R63, R63, UR4 ;  /* 0x000000043f3f7c20 */ /* 0x000fe20008400000 */
[----:B------:R-:W-:Y:S01]  /*34b0*/  FMUL R33, R33, UR4 ;  /* 0x0000000421217c20 */ /* 0x000fe20008400000 */
[----:B------:R-:W-:Y:S01]  /*34c0*/  FMUL R41, R41, UR4 ;  /* 0x0000000429297c20 */ /* 0x000fe20008400000 */
[----:B------:R0:W-:Y:S01]  /*34d0*/  STG.E desc[UR10][R2.64+0x100], R17 ;  /* 0x0001001102007986 */ /* 0x0001e2000c10190a */
[----:B------:R-:W-:Y:S01]  /*34e0*/  FMUL R65, R65, UR4 ;  /* 0x0000000441417c20 */ /* 0x000fe20008400000 */
[----:B------:R-:W-:-:S02]  /*34f0*/  FMUL R73, R73, UR4 ;  /* 0x0000000449497c20 */ /* 0x000fc40008400000 */
[----:B------:R-:W-:Y:S04]  /*3500*/  STG.E desc[UR10][R2.64+0x140], R81 ;  /* 0x0001405102007986 */ /* 0x000fe8000c10190a */
[----:B------:R-:W-:Y:S04]  /*3510*/  STG.E desc[UR10][R2.64+0x180], R71 ;  /* 0x0001804702007986 */ /* 0x000fe8000c10190a */
[----:B------:R1:W-:Y:S01]  /*3520*/  STG.E desc[UR10][R2.64+0x1c0], R79 ;  /* 0x0001c04f02007986 */ /* 0x0003e2000c10190a */
[----:B0-----:R-:W-:-:S03]  /*3530*/  FMUL R17, R20, UR4 ;  /* 0x0000000414117c20 */ /* 0x001fc60008400000 */
[----:B------:R0:W-:Y:S04]  /*3540*/  STG.E desc[UR10][R4.64+0x80], R9 ;  /* 0x0000800904007986 */ /* 0x0001e8000c10190a */
[----:B------:R2:W-:Y:S01]  /*3550*/  STG.E desc[UR10][R4.64+0xc0], R11 ;  /* 0x0000c00b04007986 */ /* 0x0005e2000c10190a */
[----:B-1----:R-:W-:-:S03]  /*3560*/  IMAD.WIDE R2, R7, 0x4, R4 ;  /* 0x0000000407027825 */ /* 0x002fc600078e0204 */
[----:B------:R1:W-:Y:S01]  /*3570*/  STG.E desc[UR10][R4.64], R19 ;  /* 0x0000001304007986 */ /* 0x0003e2000c10190a */
[----:B0-----:R-:W-:-:S03]  /*3580*/  FMUL R9, R28, UR4 ;  /* 0x000000041c097c20 */ /* 0x001fc60008400000 */
[----:B------:R-:W-:Y:S01]  /*3590*/  STG.E desc[UR10][R4.64+0x40], R27 ;  /* 0x0000401b04007986 */ /* 0x000fe2000c10190a */
[----:B--2---:R-:W-:-:S03]  /*35a0*/  FMUL R11, R52, UR4 ;  /* 0x00000004340b7c20 */ /* 0x004fc60008400000 */
[----:B------:R-:W-:Y:S04]  /*35b0*/  STG.E desc[UR10][R4.64+0x100], R51 ;  /* 0x0001003304007986 */ /* 0x000fe8000c10190a */
[----:B------:R-:W-:Y:S01]  /*35c0*/  STG.E desc[UR10][R4.64+0x140], R59 ;  /* 0x0001403b04007986 */ /* 0x000fe2000c10190a */
[----:B-1----:R-:W-:-:S03]  /*35d0*/  FMUL R19, R60, UR4 ;  /* 0x000000043c137c20 */ /* 0x002fc60008400000 */
[----:B------:R0:W-:Y:S04]  /*35e0*/  STG.E desc[UR10][R4.64+0x180], R13 ;  /* 0x0001800d04007986 */ /* 0x0001e8000c10190a */
[----:B------:R1:W-:Y:S04]  /*35f0*/  STG.E desc[UR10][R4.64+0x1c0], R15 ;  /* 0x0001c00f04007986 */ /* 0x0003e8000c10190a */
[----:B------:R2:W-:Y:S04]  /*3600*/  STG.E desc[UR10][R2.64+0x40], R9 ;  /* 0x0000400902007986 */ /* 0x0005e8000c10190a */
[----:B------:R3:W-:Y:S01]  /*3610*/  STG.E desc[UR10][R2.64+0x100], R11 ;  /* 0x0001000b02007986 */ /* 0x0007e2000c10190a */
[----:B0-----:R-:W-:Y:S01]  /*3620*/  FMUL R13, R68, UR4 ;  /* 0x00000004440d7c20 */ /* 0x001fe20008400000 */
[----:B-1----:R-:W-:-:S02]  /*3630*/  IMAD.WIDE R4, R7, 0x4, R2 ;  /* 0x0000000407047825 */ /* 0x002fc400078e0202 */
[----:B------:R0:W-:Y:S02]  /*3640*/  STG.E desc[UR10][R2.64], R17 ;  /* 0x0000001102007986 */ /* 0x0001e4000c10190a */
[----:B------:R-:W-:Y:S01]  /*3650*/  FMUL R15, R76, UR4 ;  /* 0x000000044c0f7c20 */ /* 0x000fe20008400000 */
[----:B--2---:R-:W-:Y:S01]  /*3660*/  FMUL R9, R36, UR4 ;  /* 0x0000000424097c20 */ /* 0x004fe20008400000 */
[----:B------:R-:W-:Y:S01]  /*3670*/  STG.E desc[UR10][R2.64+0x80], R37 ;  /* 0x0000802502007986 */ /* 0x000fe2000c10190a */
[----:B---3--:R-:W-:-:S03]  /*3680*/  FMUL R11, R44, UR4 ;  /* 0x000000042c0b7c20 */ /* 0x008fc60008400000 */
[----:B------:R-:W-:Y:S04]  /*3690*/  STG.E desc[UR10][R2.64+0xc0], R45 ;  /* 0x0000c02d02007986 */ /* 0x000fe8000c10190a */
[----:B------:R1:W-:Y:S01]  /*36a0*/  STG.E desc[UR10][R2.64+0x140], R19 ;  /* 0x0001401302007986 */ /* 0x0003e2000c10190a */
[----:B0-----:R-:W-:-:S03]  /*36b0*/  FMUL R17, R22, UR4 ;  /* 0x0000000416117c20 */ /* 0x001fc60008400000 */
[----:B------:R-:W-:Y:S04]  /*36c0*/  STG.E desc[UR10][R2.64+0x180], R69 ;  /* 0x0001804502007986 */ /* 0x000fe8000c10190a */
[----:B------:R0:W-:Y:S04]  /*36d0*/  STG.E desc[UR10][R2.64+0x1c0], R77 ;  /* 0x0001c04d02007986 */ /* 0x0001e8000c10190a */
[----:B------:R2:W-:Y:S01]  /*36e0*/  STG.E desc[UR10][R4.64+0x80], R9 ;  /* 0x0000800904007986 */ /* 0x0005e2000c10190a */
[----:B-1----:R-:W-:-:S03]  /*36f0*/  FMUL R19, R62, UR4 ;  /* 0x000000043e137c20 */ /* 0x002fc60008400000 */
[----:B------:R1:W-:Y:S01]  /*3700*/  STG.E desc[UR10][R4.64+0xc0], R11 ;  /* 0x0000c00b04007986 */ /* 0x0003e2000c10190a */
[----:B0-----:R-:W-:-:S03]  /*3710*/  IMAD.WIDE R2, R7, 0x4, R4 ;  /* 0x0000000407027825 */ /* 0x001fc600078e0204 */
[----:B------:R-:W-:Y:S01]  /*3720*/  STG.E desc[UR10][R4.64], R21 ;  /* 0x0000001504007986 */ /* 0x000fe2000c10190a */
[----:B--2---:R-:W-:-:S03]  /*3730*/  FMUL R9, R30, UR4 ;  /* 0x000000041e097c20 */ /* 0x004fc60008400000 */
[----:B------:R-:W-:Y:S01]  /*3740*/  STG.E desc[UR10][R4.64+0x40], R29 ;  /* 0x0000401d04007986 */ /* 0x000fe2000c10190a */
[----:B-1----:R-:W-:-:S03]  /*3750*/  FMUL R11, R54, UR4 ;  /* 0x00000004360b7c20 */ /* 0x002fc60008400000 */
[----:B------:R-:W-:Y:S04]  /*3760*/  STG.E desc[UR10][R4.64+0x100], R53 ;  /* 0x0001003504007986 */ /* 0x000fe8000c10190a */
[----:B------:R-:W-:Y:S04]  /*3770*/  STG.E desc[UR10][R4.64+0x140], R61 ;  /* 0x0001403d04007986 */ /* 0x000fe8000c10190a */
        /* <DEDUP_REMOVED lines=12> */
[----:B------:R-:W-:Y:S01]  /*3840*/  STG.E desc[UR10][R2.64+0x140], R19 ;  /* 0x0001401302007986 */ /* 0x000fe2000c10190a */
[----:B0-----:R-:W-:-:S03]  /*3850*/  FMUL R17, R24, UR4 ;  /* 0x0000000418117c20 */ /* 0x001fc60008400000 */
[----:B------:R-:W-:Y:S04]  /*3860*/  STG.E desc[UR10][R2.64+0x180], R67 ;  /* 0x0001804302007986 */ /* 0x000fe8000c10190a */
[----:B------:R0:W-:Y:S04]  /*3870*/  STG.E desc[UR10][R2.64+0x1c0], R75 ;  /* 0x0001c04b02007986 */ /* 0x0001e8000c10190a */
[----:B------:R1:W-:Y:S04]  /*3880*/  STG.E desc[UR10][R4.64+0x80], R9 ;  /* 0x0000800904007986 */ /* 0x0003e8000c10190a */
[----:B------:R2:W-:Y:S01]  /*3890*/  STG.E desc[UR10][R4.64+0xc0], R11 ;  /* 0x0000c00b04007986 */ /* 0x0005e2000c10190a */
[----:B0-----:R-:W-:-:S04]  /*38a0*/  IMAD.WIDE R2, R7, 0x4, R4 ;  /* 0x0000000407027825 */ /* 0x001fc800078e0204 */
[----:B------:R-:W-:Y:S01]  /*38b0*/  FMUL R7, R32, UR4 ;  /* 0x0000000420077c20 */ /* 0x000fe20008400000 */
[----:B------:R-:W-:Y:S01]  /*38c0*/  STG.E desc[UR10][R4.64], R23 ;  /* 0x0000001704007986 */ /* 0x000fe2000c10190a */
[----:B-1----:R-:W-:-:S03]  /*38d0*/  FMUL R9, R56, UR4 ;  /* 0x0000000438097c20 */ /* 0x002fc60008400000 */
[----:B------:R-:W-:Y:S01]  /*38e0*/  STG.E desc[UR10][R4.64+0x40], R31 ;  /* 0x0000401f04007986 */ /* 0x000fe2000c10190a */
[----:B--2---:R-:W-:-:S03]  /*38f0*/  FMUL R11, R64, UR4 ;  /* 0x00000004400b7c20 */ /* 0x004fc60008400000 */
[----:B------:R-:W-:Y:S04]  /*3900*/  STG.E desc[UR10][R4.64+0x100], R55 ;  /* 0x0001003704007986 */ /* 0x000fe8000c10190a */
        /* <DEDUP_REMOVED lines=10> */
[----:B------:R-:W-:Y:S01]  /*39b0*/  STG.E desc[UR10][R2.64+0x1c0], R73 ;  /* 0x0001c04902007986 */ /* 0x000fe2000c10190a */
[----:B------:R-:W-:Y:S05]  /*39c0*/  EXIT ;  /* 0x000000000000794d */ /* 0x000fea0003800000 */
.L_x_3:
[----:B------:R-:W2:Y:S04]  /*39d0*/  LDG.E R3, desc[UR10][R4.64+0x80] ;  /* 0x0000800a04037981 */ /* 0x000ea8000c1e1900 */
[----:B------:R-:W3:Y:S04]  /*39e0*/  LDG.E R0, desc[UR10][R4.64] ;  /* 0x0000000a04007981 */ /* 0x000ee8000c1e1900 */
[----:B------:R-:W4:Y:S04]  /*39f0*/  LDG.E R2, desc[UR10][R4.64+0x40] ;  /* 0x0000400a04027981 */ /* 0x000f28000c1e1900 */
[----:B------:R-:W5:Y:S04]  /*3a00*/  LDG.E R6, desc[UR10][R4.64+0xc0] ;  /* 0x0000c00a04067981 */ /* 0x000f68000c1e1900 */
[----:B------:R-:W5:Y:S04]  /*3a10*/  LDG.E R8, desc[UR10][R4.64+0x100] ;  /* 0x0001000a04087981 */ /* 0x000f68000c1e1900 */
[----:B------:R-:W5:Y:S04]  /*3a20*/  LDG.E R10, desc[UR10][R4.64+0x140] ;  /* 0x0001400a040a7981 */ /* 0x000f68000c1e1900 */
[----:B------:R-:W5:Y:S04]  /*3a30*/  LDG.E R12, desc[UR10][R4.64+0x180] ;  /* 0x0001800a040c7981 */ /* 0x000f68000c1e1900 */
[----:B------:R-:W5:Y:S01]  /*3a40*/  LDG.E R14, desc[UR10][R4.64+0x1c0] ;  /* 0x0001c00a040e7981 */ /* 0x000f62000c1e1900 */
[----:B--2---:R-:W-:Y:S01]  /*3a50*/  FMUL R11, R3, UR5 ;  /* 0x00000005030b7c20 */ /* 0x004fe20008400000 */
[----:B---3--:R-:W-:Y:S01]  /*3a60*/  FFMA R3, R0, UR5, R85 ;  /* 0x0000000500037c23 */ /* 0x008fe20008000055 */
[----:B----4-:R-:W-:Y:S01]  /*3a70*/  FMUL R9, R2, UR5 ;  /* 0x0000000502097c20 */ /* 0x010fe20008400000 */
[----:B-----5:R-:W-:Y:S01]  /*3a80*/  FMUL R13, R6, UR5 ;  /* 0x00000005060d7c20 */ /* 0x020fe20008400000 */
[----:B------:R-:W-:Y:S01]  /*3a90*/  FMUL R15, R8, UR5 ;  /* 0x00000005080f7c20 */ /* 0x000fe20008400000 */
[----:B------:R-:W-:Y:S01]  /*3aa0*/  FMUL R25, R10, UR5 ;  /* 0x000000050a197c20 */ /* 0x000fe20008400000 */
[----:B------:R-:W-:Y:S01]  /*3ab0*/  FMUL R49, R12, UR5 ;  /* 0x000000050c317c20 */ /* 0x000fe20008400000 */
[----:B------:R-:W-:Y:S01]  /*3ac0*/  FMUL R57, R14, UR5 ;  /* 0x000000050e397c20 */ /* 0x000fe20008400000 */
[----:B------:R-:W-:Y:S01]  /*3ad0*/  FFMA R9, R90, UR4, R9 ;  /* 0x000000045a097c23 */ /* 0x000fe20008000009 */
[----:B------:R-:W-:Y:S01]  /*3ae0*/  FFMA R11, R88, UR4, R11 ;  /* 0x00000004580b7c23 */ /* 0x000fe2000800000b */
[----:B------:R-:W-:Y:S01]  /*3af0*/  FFMA R13, R86, UR4, R13 ;  /* 0x00000004560d7c23 */ /* 0x000fe2000800000d */
[----:B------:R0:W-:Y:S01]  /*3b00*/  STG.E desc[UR10][R4.64], R3 ;  /* 0x0000000304007986 */ /* 0x0001e2000c10190a */
[----:B------:R-:W-:Y:S01]  /*3b10*/  FFMA R15, R48, UR4, R15 ;  /* 0x00000004300f7c23 */ /* 0x000fe2000800000f */
[----:B------:R-:W-:Y:S01]  /*3b20*/  FFMA R25, R40, UR4, R25 ;  /* 0x0000000428197c23 */ /* 0x000fe20008000019 */
[----:B------:R-:W-:Y:S01]  /*3b30*/  FFMA R49, R84, UR4, R49 ;  /* 0x0000000454317c23 */ /* 0x000fe20008000031 */
[----:B------:R-:W-:Y:S01]  /*3b40*/  FFMA R57, R18, UR4, R57 ;  /* 0x0000000412397c23 */ /* 0x000fe20008000039 */
[----:B------:R-:W-:Y:S01]  /*3b50*/  STG.E desc[UR10][R4.64+0x40], R9 ;  /* 0x0000400904007986 */ /* 0x000fe2000c10190a */
[----:B0-----:R-:W-:-:S03]  /*3b60*/  IMAD.WIDE R2, R7, 0x4, R4 ;  /* 0x0000000407027825 */ /* 0x001fc600078e0204 */
[----:B------:R0:W-:Y:S04]  /*3b70*/  STG.E desc[UR10][R4.64+0x80], R11 ;  /* 0x0000800b04007986 */ /* 0x0001e8000c10190a */
[----:B------:R1:W-:Y:S04]  /*3b80*/  STG.E desc[UR10][R4.64+0xc0], R13 ;  /* 0x0000c00d04007986 */ /* 0x0003e8000c10190a */
[----:B------:R-:W-:Y:S04]  /*3b90*/  STG.E desc[UR10][R4.64+0x100], R15 ;  /* 0x0001000f04007986 */ /* 0x000fe8000c10190a */
[----:B------:R-:W-:Y:S04]  /*3ba0*/  STG.E desc[UR10][R4.64+0x140], R25 ;  /* 0x0001401904007986 */ /* 0x000fe8000c10190a */
[----:B------:R-:W-:Y:S04]  /*3bb0*/  STG.E desc[UR10][R4.64+0x180], R49 ;  /* 0x0001803104007986 */ /* 0x000fe8000c10190a */
[----:B------:R2:W-:Y:S04]  /*3bc0*/  STG.E desc[UR10][R4.64+0x1c0], R57 ;  /* 0x0001c03904007986 */ /* 0x0005e8000c10190a */
[----:B------:R-:W3:Y:S04]  /*3bd0*/  LDG.E R0, desc[UR10][R2.64] ;  /* 0x0000000a02007981 */ /* 0x000ee8000c1e1900 */
[----:B------:R-:W4:Y:S04]  /*3be0*/  LDG.E R6, desc[UR10][R2.64+0x40] ;  /* 0x0000400a02067981 */ /* 0x000f28000c1e1900 */
[----:B------:R-:W5:Y:S04]  /*3bf0*/  LDG.E R8, desc[UR10][R2.64+0x80] ;  /* 0x0000800a02087981 */ /* 0x000f68000c1e1900 */
[----:B------:R-:W2:Y:S04]  /*3c00*/  LDG.E R10, desc[UR10][R2.64+0xc0] ;  /* 0x0000c00a020a7981 */ /* 0x000ea8000c1e1900 */
[----:B0-----:R-:W2:Y:S04]  /*3c10*/  LDG.E R11, desc[UR10][R2.64+0x100] ;  /* 0x0001000a020b7981 */ /* 0x001ea8000c1e1900 */
[----:B------:R-:W2:Y:S04]  /*3c20*/  LDG.E R12, desc[UR10][R2.64+0x140] ;  /* 0x0001400a020c7981 */ /* 0x000ea8000c1e1900 */
[----:B-1----:R-:W2:Y:S04]  /*3c30*/  LDG.E R13, desc[UR10][R2.64+0x180] ;  /* 0x0001800a020d7981 */ /* 0x002ea8000c1e1900 */
[----:B------:R-:W2:Y:S01]  /*3c40*/  LDG.E R14, desc[UR10][R2.64+0x1c0] ;  /* 0x0001c00a020e7981 */ /* 0x000ea2000c1e1900 */
[----:B---3--:R-:W-:-:S04]  /*3c50*/  FMUL R0, R0, UR5 ;  /* 0x0000000500007c20 */ /* 0x008fc80008400000 */
[----:B------:R-:W-:Y:S01]  /*3c60*/  FFMA R83, R83, UR4, R0 ;  /* 0x0000000453537c23 */ /* 0x000fe20008000000 */
[----:B----4-:R-:W-:Y:S01]  /*3c70*/  FMUL R9, R6, UR5 ;  /* 0x0000000506097c20 */ /* 0x010fe20008400000 */
[----:B-----5:R-:W-:Y:S01]  /*3c80*/  FMUL R8, R8, UR5 ;  /* 0x0000000508087c20 */ /* 0x020fe20008400000 */
[----:B--2---:R-:W-:Y:S01]  /*3c90*/  FMUL R10, R10, UR5 ;  /* 0x000000050a0a7c20 */ /* 0x004fe20008400000 */
[----:B------:R-:W-:Y:S01]  /*3ca0*/  FMUL R0, R11, UR5 ;  /* 0x000000050b007c20 */ /* 0x000fe20008400000 */
[----:B------:R-:W-:Y:S01]  /*3cb0*/  FMUL R12, R12, UR5 ;  /* 0x000000050c0c7c20 */ /* 0x000fe20008400000 */
[----:B------:R-:W-:Y:S01]  /*3cc0*/  FMUL R4, R13, UR5 ;  /* 0x000000050d047c20 */ /* 0x000fe20008400000 */
[----:B------:R-:W-:Y:S01]  /*3cd0*/  FMUL R14, R14, UR5 ;  /* 0x000000050e0e7c20 */ /* 0x000fe20008400000 */
[----:B------:R-:W-:Y:S01]  /*3ce0*/  FFMA R9, R26, UR4, R9 ;  /* 0x000000041a097c23 */ /* 0x000fe20008000009 */
[----:B------:R-:W-:Y:S01]  /*3cf0*/  FFMA R39, R39, UR4, R8 ;  /* 0x0000000427277c23 */ /* 0x000fe20008000008 */
[----:B------:R-:W-:Y:S01]  /*3d00*/  FFMA R47, R47, UR4, R10 ;  /* 0x000000042f2f7c23 */ /* 0x000fe2000800000a */
[----:B------:R-:W-:Y:S01]  /*3d10*/  FFMA R17, R17, UR4, R0 ;  /* 0x0000000411117c23 */ /* 0x000fe20008000000 */
[----:B------:R-:W-:Y:S01]  /*3d20*/  FFMA R81, R81, UR4, R12 ;  /* 0x0000000451517c23 */ /* 0x000fe2000800000c */
[----:B------:R-:W-:Y:S01]  /*3d30*/  FFMA R71, R71, UR4, R4 ;  /* 0x0000000447477c23 */ /* 0x000fe20008000004 */
[----:B------:R-:W-:Y:S01]  /*3d40*/  FFMA R79, R79, UR4, R14 ;  /* 0x000000044f4f7c23 */ /* 0x000fe2000800000e */
[----:B------:R-:W-:Y:S01]  /*3d50*/  IMAD.WIDE R4, R7, 0x4, R2 ;  /* 0x0000000407047825 */ /* 0x000fe200078e0202 */
[----:B------:R-:W-:Y:S04]  /*3d60*/  STG.E desc[UR10][R2.64], R83 ;  /* 0x0000005302007986 */ /* 0x000fe8000c10190a */
[----:B------:R0:W-:Y:S04]  /*3d70*/  STG.E desc[UR10][R2.64+0x40], R9 ;  /* 0x0000400902007986 */ /* 0x0001e8000c10190a */
[----:B------:R-:W-:Y:S04]  /*3d80*/  STG.E desc[UR10][R2.64+0x80], R39 ;  /* 0x0000802702007986 */ /* 0x000fe8000c10190a */
[----:B------:R-:W-:Y:S04]  /*3d90*/  STG.E desc[UR10][R2.64+0xc0], R47 ;  /* 0x0000c02f02007986 */ /* 0x000fe8000c10190a */
[----:B------:R-:W-:Y:S04]  /*3da0*/  STG.E desc[UR10][R2.64+0x100], R17 ;  /* 0x0001001102007986 */ /* 0x000fe8000c10190a */
[----:B------:R-:W-:Y:S04]  /*3db0*/  STG.E desc[UR10][R2.64+0x140], R81 ;  /* 0x0001405102007986 */ /* 0x000fe8000c10190a */
[----:B------:R-:W-:Y:S04]  /*3dc0*/  STG.E desc[UR10][R2.64+0x180], R71 ;  /* 0x0001804702007986 */ /* 0x000fe8000c10190a */
[----:B------:R1:W-:Y:S04]  /*3dd0*/  STG.E desc[UR10][R2.64+0x1c0], R79 ;  /* 0x0001c04f02007986 */ /* 0x0003e8000c10190a */
[----:B------:R-:W1:Y:S04]  /*3de0*/  LDG.E R8, desc[UR10][R4.64+0x80] ;  /* 0x0000800a04087981 */ /* 0x000e68000c1e1900 */
[----:B0-----:R-:W2:Y:S04]  /*3df0*/  LDG.E R9, desc[UR10][R4.64+0xc0] ;  /* 0x0000c00a04097981 */ /* 0x001ea8000c1e1900 */
[----:B------:R-:W3:Y:S04]  /*3e00*/  LDG.E R0, desc[UR10][R4.64] ;  /* 0x0000000a04007981 */ /* 0x000ee8000c1e1900 */
[----:B------:R-:W4:Y:S04]  /*3e10*/  LDG.E R6, desc[UR10][R4.64+0x40] ;  /* 0x0000400a04067981 */ /* 0x000f28000c1e1900 */
[----:B------:R-:W5:Y:S04]  /*3e20*/  LDG.E R10, desc[UR10][R4.64+0x100] ;  /* 0x0001000a040a7981 */ /* 0x000f68000c1e1900 */
[----:B------:R-:W5:Y:S04]  /*3e30*/  LDG.E R12, desc[UR10][R4.64+0x140] ;  /* 0x0001400a040c7981 */ /* 0x000f68000c1e1900 */
[----:B------:R-:W5:Y:S04]  /*3e40*/  LDG.E R13, desc[UR10][R4.64+0x180] ;  /* 0x0001800a040d7981 */ /* 0x000f68000c1e1900 */
[----:B------:R-:W5:Y:S01]  /*3e50*/  LDG.E R14, desc[UR10][R4.64+0x1c0] ;  /* 0x0001c00a040e7981 */ /* 0x000f62000c1e1900 */
[----:B-1----:R-:W-:Y:S01]  /*3e60*/  FMUL R3, R8, UR5 ;  /* 0x0000000508037c20 */ /* 0x002fe20008400000 */
[----:B--2---:R-:W-:-:S03]  /*3e70*/  FMUL R11, R9, UR5 ;  /* 0x00000005090b7c20 */ /* 0x004fc60008400000 */
[----:B------:R-:W-:Y:S01]  /*3e80*/  FFMA R9, R38, UR4, R3 ;  /* 0x0000000426097c23 */ /* 0x000fe20008000003 */
[----:B---3--:R-:W-:Y:S01]  /*3e90*/  FMUL R0, R0, UR5 ;  /* 0x0000000500007c20 */ /* 0x008fe20008400000 */
[----:B----4-:R-:W-:Y:S01]  /*3ea0*/  FMUL R6, R6, UR5 ;  /* 0x0000000506067c20 */ /* 0x010fe20008400000 */
[----:B-----5:R-:W-:Y:S01]  /*3eb0*/  FMUL R10, R10, UR5 ;  /* 0x000000050a0a7c20 */ /* 0x020fe20008400000 */
        /* <DEDUP_REMOVED lines=12> */
[----:B------:R-:W-:Y:S04]  /*3f80*/  STG.E desc[UR10][R4.64+0x40], R27 ;  /* 0x0000401b04007986 */ /* 0x000fe8000c10190a */
[----:B------:R0:W-:Y:S04]  /*3f90*/  STG.E desc[UR10][R4.64+0x80], R9 ;  /* 0x0000800904007986 */ /* 0x0001e8000c10190a */
[----:B------:R1:W-:Y:S04]  /*3fa0*/  STG.E desc[UR10][R4.64+0xc0], R11 ;  /* 0x0000c00b04007986 */ /* 0x0003e8000c10190a */
[----:B------:R-:W-:Y:S04]  /*3fb0*/  STG.E desc[UR10][R4.64+0x100], R51 ;  /* 0x0001003304007986 */ /* 0x000fe8000c10190a */
[----:B------:R-:W-:Y:S04]  /*3fc0*/  STG.E desc[UR10][R4.64+0x140], R59 ;  /* 0x0001403b04007986 */ /* 0x000fe8000c10190a */
[----:B------:R-:W-:Y:S04]  /*3fd0*/  STG.E desc[UR10][R4.64+0x180], R13 ;  /* 0x0001800d04007986 */ /* 0x000fe8000c10190a */
[----:B------:R2:W-:Y:S04]  /*3fe0*/  STG.E desc[UR10][R4.64+0x1c0], R15 ;  /* 0x0001c00f04007986 */ /* 0x0005e8000c10190a */
[----:B------:R-:W0:Y:S04]  /*3ff0*/  LDG.E R0, desc[UR10][R2.64] ;  /* 0x0000000a02007981 */ /* 0x000e28000c1e1900 */
[----:B------:R-:W1:Y:S04]  /*4000*/  LDG.E R6, desc[UR10][R2.64+0x40] ;  /* 0x0000400a02067981 */ /* 0x000e68000c1e1900 */
[----:B------:R-:W3:Y:S04]  /*4010*/  LDG.E R8, desc[UR10][R2.64+0x80] ;  /* 0x0000800a02087981 */ /* 0x000ee8000c1e1900 */
[----:B------:R-:W4:Y:S04]  /*4020*/  LDG.E R10, desc[UR10][R2.64+0xc0] ;  /* 0x0000c00a020a7981 */ /* 0x000f28000c1e1900 */
[----:B------:R-:W2:Y:S04]  /*4030*/  LDG.E R12, desc[UR10][R2.64+0x100] ;  /* 0x0001000a020c7981 */ /* 0x000ea8000c1e1900 */
[----:B------:R-:W5:Y:S04]  /*4040*/  LDG.E R14, desc[UR10][R2.64+0x140] ;  /* 0x0001400a020e7981 */ /* 0x000f68000c1e1900 */
[----:B------:R-:W5:Y:S04]  /*4050*/  LDG.E R16, desc[UR10][R2.64+0x180] ;  /* 0x0001800a02107981 */ /* 0x000f68000c1e1900 */
[----:B------:R-:W5:Y:S01]  /*4060*/  LDG.E R17, desc[UR10][R2.64+0x1c0] ;  /* 0x0001c00a02117981 */ /* 0x000f62000c1e1900 */
[----:B0-----:R-:W-:Y:S01]  /*4070*/  FMUL R9, R0, UR5 ;  /* 0x0000000500097c20 */ /* 0x001fe20008400000 */
[----:B-1----:R-:W-:Y:S01]  /*4080*/  FMUL R11, R6, UR5 ;  /* 0x00000005060b7c20 */ /* 0x002fe20008400000 */
[----:B---3--:R-:W-:Y:S01]  /*4090*/  FMUL R8, R8, UR5 ;  /* 0x0000000508087c20 */ /* 0x008fe20008400000 */
[----:B----4-:R-:W-:Y:S01]  /*40a0*/  FMUL R10, R10, UR5 ;  /* 0x000000050a0a7c20 */ /* 0x010fe20008400000 */
[----:B--2---:R-:W-:Y:S01]  /*40b0*/  FMUL R5, R12, UR5 ;  /* 0x000000050c057c20 */ /* 0x004fe20008400000 */
[----:B-----5:R-:W-:Y:S01]  /*40c0*/  FMUL R15, R14, UR5 ;  /* 0x000000050e0f7c20 */ /* 0x020fe20008400000 */
        /* <DEDUP_REMOVED lines=11> */
[----:B------:R0:W-:Y:S04]  /*4180*/  STG.E desc[UR10][R2.64], R9 ;  /* 0x0000000902007986 */ /* 0x0001e8000c10190a */
[----:B------:R-:W-:Y:S04]  /*4190*/  STG.E desc[UR10][R2.64+0x40], R11 ;  /* 0x0000400b02007986 */ /* 0x000fe8000c10190a */
[----:B------:R-:W-:Y:S04]  /*41a0*/  STG.E desc[UR10][R2.64+0x80], R37 ;  /* 0x0000802502007986 */ /* 0x000fe8000c10190a */
[----:B------:R-:W-:Y:S04]  /*41b0*/  STG.E desc[UR10][R2.64+0xc0], R45 ;  /* 0x0000c02d02007986 */ /* 0x000fe8000c10190a */
[----:B------:R1:W-:Y:S04]  /*41c0*/  STG.E desc[UR10][R2.64+0x100], R13 ;  /* 0x0001000d02007986 */ /* 0x0003e8000c10190a */
[----:B------:R-:W-:Y:S04]  /*41d0*/  STG.E desc[UR10][R2.64+0x140], R15 ;  /* 0x0001400f02007986 */ /* 0x000fe8000c10190a */
[----:B------:R-:W-:Y:S04]  /*41e0*/  STG.E desc[UR10][R2.64+0x180], R69 ;  /* 0x0001804502007986 */ /* 0x000fe8000c10190a */
[----:B------:R2:W-:Y:S04]  /*41f0*/  STG.E desc[UR10][R2.64+0x1c0], R77 ;  /* 0x0001c04d02007986 */ /* 0x0005e8000c10190a */
[----:B------:R-:W2:Y:S04]  /*4200*/  LDG.E R8, desc[UR10][R4.64+0x80] ;  /* 0x0000800a04087981 */ /* 0x000ea8000c1e1900 */
[----:B0-----:R-:W3:Y:S04]  /*4210*/  LDG.E R9, desc[UR10][R4.64+0xc0] ;  /* 0x0000c00a04097981 */ /* 0x001ee8000c1e1900 */
[----:B------:R-:W4:Y:S04]  /*4220*/  LDG.E R0, desc[UR10][R4.64] ;  /* 0x0000000a04007981 */ /* 0x000f28000c1e1900 */
[----:B------:R-:W5:Y:S04]  /*4230*/  LDG.E R6, desc[UR10][R4.64+0x40] ;  /* 0x0000400a04067981 */ /* 0x000f68000c1e1900 */
[----:B------:R-:W5:Y:S04]  /*4240*/  LDG.E R10, desc[UR10][R4.64+0x100] ;  /* 0x0001000a040a7981 */ /* 0x000f68000c1e1900 */
[----:B------:R-:W5:Y:S04]  /*4250*/  LDG.E R12, desc[UR10][R4.64+0x140] ;  /* 0x0001400a040c7981 */ /* 0x000f68000c1e1900 */
[----:B------:R-:W5:Y:S04]  /*4260*/  LDG.E R14, desc[UR10][R4.64+0x180] ;  /* 0x0001800a040e7981 */ /* 0x000f68000c1e1900 */
[----:B-1----:R-:W5:Y:S01]  /*4270*/  LDG.E R13, desc[UR10][R4.64+0x1c0] ;  /* 0x0001c00a040d7981 */ /* 0x002f62000c1e1900 */
[----:B--2---:R-:W-:Y:S01]  /*4280*/  FMUL R3, R8, UR5 ;  /* 0x0000000508037c20 */ /* 0x004fe20008400000 */
[----:B---3--:R-:W-:-:S03]  /*4290*/  FMUL R11, R9, UR5 ;  /* 0x00000005090b7c20 */ /* 0x008fc60008400000 */
[----:B------:R-:W-:Y:S01]  /*42a0*/  FFMA R9, R36, UR4, R3 ;  /* 0x0000000424097c23 */ /* 0x000fe20008000003 */
        /* <DEDUP_REMOVED lines=82> */
[----:B------:R-:W-:Y:S04]  /*47d0*/  STG.E desc[UR10][R4.64+0x80], R9 ;  /* 0x0000800904007986 */ /* 0x000fe8000c10190a */
[----:B------:R0:W-:Y:S04]  /*47e0*/  STG.E desc[UR10][R4.64+0xc0], R11 ;  /* 0x0000c00b04007986 */ /* 0x0001e8000c10190a */
[----:B------:R-:W-:Y:S04]  /*47f0*/  STG.E desc[UR10][R4.64+0x100], R55 ;  /* 0x0001003704007986 */ /* 0x000fe8000c10190a */
[----:B------:R-:W-:Y:S04]  /*4800*/  STG.E desc[UR10][R4.64+0x140], R63 ;  /* 0x0001403f04007986 */ /* 0x000fe8000c10190a */
[----:B------:R-:W-:Y:S04]  /*4810*/  STG.E desc[UR10][R4.64+0x180], R13 ;  /* 0x0001800d04007986 */ /* 0x000fe8000c10190a */
[----:B------:R1:W-:Y:S04]  /*4820*/  STG.E desc[UR10][R4.64+0x1c0], R15 ;  /* 0x0001c00f04007986 */ /* 0x0003e8000c10190a */
[----:B------:R-:W2:Y:S04]  /*4830*/  LDG.E R0, desc[UR10][R2.64] ;  /* 0x0000000a02007981 */ /* 0x000ea8000c1e1900 */
[----:B------:R-:W3:Y:S04]  /*4840*/  LDG.E R6, desc[UR10][R2.64+0x40] ;  /* 0x0000400a02067981 */ /* 0x000ee8000c1e1900 */
[----:B------:R-:W4:Y:S04]  /*4850*/  LDG.E R8, desc[UR10][R2.64+0x80] ;  /* 0x0000800a02087981 */ /* 0x000f28000c1e1900 */
[----:B------:R-:W5:Y:S04]  /*4860*/  LDG.E R10, desc[UR10][R2.64+0xc0] ;  /* 0x0000c00a020a7981 */ /* 0x000f68000c1e1900 */
[----:B0-----:R-:W5:Y:S04]  /*4870*/  LDG.E R11, desc[UR10][R2.64+0x100] ;  /* 0x0001000a020b7981 */ /* 0x001f68000c1e1900 */
[----:B------:R-:W1:Y:S04]  /*4880*/  LDG.E R12, desc[UR10][R2.64+0x140] ;  /* 0x0001400a020c7981 */ /* 0x000e68000c1e1900 */
[----:B------:R-:W5:Y:S04]  /*4890*/  LDG.E R14, desc[UR10][R2.64+0x180] ;  /* 0x0001800a020e7981 */ /* 0x000f68000c1e1900 */
[----:B------:R-:W5:Y:S01]  /*48a0*/  LDG.E R16, desc[UR10][R2.64+0x1c0] ;  /* 0x0001c00a02107981 */ /* 0x000f62000c1e1900 */
[----:B--2---:R-:W-:Y:S01]  /*48b0*/  FMUL R7, R0, UR5 ;  /* 0x0000000500077c20 */ /* 0x004fe20008400000 */
[----:B---3--:R-:W-:Y:S01]  /*48c0*/  FMUL R9, R6, UR5 ;  /* 0x0000000506097c20 */ /* 0x008fe20008400000 */
[----:B----4-:R-:W-:Y:S01]  /*48d0*/  FMUL R8, R8, UR5 ;  /* 0x0000000508087c20 */ /* 0x010fe20008400000 */
[----:B-----5:R-:W-:Y:S01]  /*48e0*/  FMUL R10, R10, UR5 ;  /* 0x000000050a0a7c20 */ /* 0x020fe20008400000 */
[----:B------:R-:W-:Y:S01]  /*48f0*/  FMUL R11, R11, UR5 ;  /* 0x000000050b0b7c20 */ /* 0x000fe20008400000 */
[----:B-1----:R-:W-:Y:S01]  /*4900*/  FMUL R5, R12, UR5 ;  /* 0x000000050c057c20 */ /* 0x002fe20008400000 */
        /* <DEDUP_REMOVED lines=19> */
.L_x_4:
        /* <DEDUP_REMOVED lines=12> */
.L_x_9:


//--------------------- .text._Z11gemm_deviceIN4cute5tupleIJiiiEEENS1_IJNS0_1CILi128EEES4_NS3_ILi8EEEEEEfNS1_IJNS3_ILi1EEEiEEENS0_6LayoutINS1_IJS4_S5_EEENS1_IJS7_S4_EEEEENS0_9TiledCopyINS0_9Copy_AtomIJNS0_13UniversalCopyIN7cutlass9uint128_tESH_EEfEEENS9_INS1_IJNS3_ILi256EEENS3_ILi4EEEEEENS1_IJSL_S7_EEEEESA_EEfS8_SC_SP_fS8_NS9_INS1_IJS4_S4_EEESB_EENS0_8TiledMMAINS0_8MMA_AtomIJNS0_12UniversalFMAIffffEEEEENS9_INS1_IJNS3_ILi16EEESX_S7_EEENS1_IJS7_SX_NS3_ILi0EEEEEEEENS1_IJNS0_10UnderscoreES12_S12_EEEEEffEvT_T0_PKT1_T2_T3_T4_PKT5_T6_T7_T8_PT9_T10_T11_T12_T13_T14_ --------------------------
	.section	.text._Z11gemm_deviceIN4cute5tupleIJiiiEEENS1_IJNS0_1CILi128EEES4_NS3_ILi8EEEEEEfNS1_IJNS3_ILi1EEEiEEENS0_6LayoutINS1_IJS4_S5_EEENS1_IJS7_S4_EEEEENS0_9TiledCopyINS0_9Copy_AtomIJNS0_13UniversalCopyIN7cutlass9uint128_tESH_EEfEEENS9_INS1_IJNS3_ILi256EEENS3_ILi4EEEEEENS1_IJSL_S7_EEEEESA_EEfS8_SC_SP_fS8_NS9_INS1_IJS4_S4_EEESB_EENS0_8TiledMMAINS0_8MMA_AtomIJNS0_12UniversalFMAIffffEEEEENS9_INS1_IJNS3_ILi16EEESX_S7_EEENS1_IJS7_SX_NS3_ILi0EEEEEEEENS1_IJNS0_10UnderscoreES12_S12_EEEEEffEvT_T0_PKT1_T2_T3_T4_PKT5_T6_T7_T8_PT9_T10_T11_T12_T13_T14_,"ax",@progbits
	.align	128
.text._Z11gemm_deviceIN4cute5tupleIJiiiEEENS1_IJNS0_1CILi128EEES4_NS3_ILi8EEEEEEfNS1_IJNS3_ILi1EEEiEEENS0_6LayoutINS1_IJS4_S5_EEENS1_IJS7_S4_EEEEENS0_9TiledCopyINS0_9Copy_AtomIJNS0_13UniversalCopyIN7cutlass9uint128_tESH_EEfEEENS9_INS1_IJNS3_ILi256EEENS3_ILi4EEEEEENS1_IJSL_S7_EEEEESA_EEfS8_SC_SP_fS8_NS9_INS1_IJS4_S4_EEESB_EENS0_8TiledMMAINS0_8MMA_AtomIJNS0_12UniversalFMAIffffEEEEENS9_INS1_IJNS3_ILi16EEESX_S7_EEENS1_IJS7_SX_NS3_ILi0EEEEEEEENS1_IJNS0_10UnderscoreES12_S12_EEEEEffEvT_T0_PKT1_T2_T3_T4_PKT5_T6_T7_T8_PT9_T10_T11_T12_T13_T14_:
        .type           _Z11gemm_deviceIN4cute5tupleIJiiiEEENS1_IJNS0_1CILi128EEES4_NS3_ILi8EEEEEEfNS1_IJNS3_ILi1EEEiEEENS0_6LayoutINS1_IJS4_S5_EEENS1_IJS7_S4_EEEEENS0_9TiledCopyINS0_9Copy_AtomIJNS0_13UniversalCopyIN7cutlass9uint128_tESH_EEfEEENS9_INS1_IJNS3_ILi256EEENS3_ILi4EEEEEENS1_IJSL_S7_EEEEESA_EEfS8_SC_SP_fS8_NS9_INS1_IJS4_S4_EEESB_EENS0_8TiledMMAINS0_8MMA_AtomIJNS0_12UniversalFMAIffffEEEEENS9_INS1_IJNS3_ILi16EEESX_S7_EEENS1_IJS7_SX_NS3_ILi0EEEEEEEENS1_IJNS0_10UnderscoreES12_S12_EEEEEffEvT_T0_PKT1_T2_T3_T4_PKT5_T6_T7_T8_PT9_T10_T11_T12_T13_T14_,@function
        .size           _Z11gemm_deviceIN4cute5tupleIJiiiEEENS1_IJNS0_1CILi128EEES4_NS3_ILi8EEEEEEfNS1_IJNS3_ILi1EEEiEEENS0_6LayoutINS1_IJS4_S5_EEENS1_IJS7_S4_EEEEENS0_9TiledCopyINS0_9Copy_AtomIJNS0_13UniversalCopyIN7cutlass9uint128_tESH_EEfEEENS9_INS1_IJNS3_ILi256EEENS3_ILi4EEEEEENS1_IJSL_S7_EEEEESA_EEfS8_SC_SP_fS8_NS9_INS1_IJS4_S4_EEESB_EENS0_8TiledMMAINS0_8MMA_AtomIJNS0_12UniversalFMAIffffEEEEENS9_INS1_IJNS3_ILi16EEESX_S7_EEENS1_IJS7_SX_NS3_ILi0EEEEEEEENS1_IJNS0_10UnderscoreES12_S12_EEEEEffEvT_T0_PKT1_T2_T3_T4_PKT5_T6_T7_T8_PT9_T10_T11_T12_T13_T14_,(.L_x_10 - _Z11gemm_deviceIN4cute5tupleIJiiiEEENS1_IJNS0_1CILi128EEES4_NS3_ILi8EEEEEEfNS1_IJNS3_ILi1EEEiEEENS0_6LayoutINS1_IJS4_S5_EEENS1_IJS7_S4_EEEEENS0_9TiledCopyINS0_9Copy_AtomIJNS0_13UniversalCopyIN7cutlass9uint128_tESH_EEfEEENS9_INS1_IJNS3_ILi256EEENS3_ILi4EEEEEENS1_IJSL_S7_EEEEESA_EEfS8_SC_SP_fS8_NS9_INS1_IJS4_S4_EEESB_EENS0_8TiledMMAINS0_8MMA_AtomIJNS0_12UniversalFMAIffffEEEEENS9_INS1_IJNS3_ILi16EEESX_S7_EEENS1_IJS7_SX_NS3_ILi0EEEEEEEENS1_IJNS0_10UnderscoreES12_S12_EEEEEffEvT_T0_PKT1_T2_T3_T4_PKT5_T6_T7_T8_PT9_T10_T11_T12_T13_T14_)
        .other          _Z11gemm_deviceIN4cute5tupleIJiiiEEENS1_IJNS0_1CILi128EEES4_NS3_ILi8EEEEEEfNS1_IJNS3_ILi1EEEiEEENS0_6LayoutINS1_IJS4_S5_EEENS1_IJS7_S4_EEEEENS0_9TiledCopyINS0_9Copy_AtomIJNS0_13UniversalCopyIN7cutlass9uint128_tESH_EEfEEENS9_INS1_IJNS3_ILi256EEENS3_ILi4EEEEEENS1_IJSL_S7_EEEEESA_EEfS8_SC_SP_fS8_NS9_INS1_IJS4_S4_EEESB_EENS0_8TiledMMAINS0_8MMA_AtomIJNS0_12UniversalFMAIffffEEEEENS9_INS1_IJNS3_ILi16EEESX_S7_EEENS1_IJS7_SX_NS3_ILi0EEEEEEEENS1_IJNS0_10UnderscoreES12_S12_EEEEEffEvT_T0_PKT1_T2_T3_T4_PKT5_T6_T7_T8_PT9_T10_T11_T12_T13_T14_,@"STO_CUDA_ENTRY STV_DEFAULT"
_Z11gemm_deviceIN4cute5tupleIJiiiEEENS1_IJNS0_1CILi128EEES4_NS3_ILi8EEEEEEfNS1_IJNS3_ILi1EEEiEEENS0_6LayoutINS1_IJS4_S5_EEENS1_IJS7_S4_EEEEENS0_9TiledCopyINS0_9Copy_AtomIJNS0_13UniversalCopyIN7cutlass9uint128_tESH_EEfEEENS9_INS1_IJNS3_ILi256EEENS3_ILi4EEEEEENS1_IJSL_S7_EEEEESA_EEfS8_SC_SP_fS8_NS9_INS1_IJS4_S4_EEESB_EENS0_8TiledMMAINS0_8MMA_AtomIJNS0_12UniversalFMAIffffEEEEENS9_INS1_IJNS3_ILi16EEESX_S7_EEENS1_IJS7_SX_NS3_ILi0EEEEEEEENS1_IJNS0_10UnderscoreES12_S12_EEEEEffEvT_T0_PKT1_T2_T3_T4_PKT5_T6_T7_T8_PT9_T10_T11_T12_T13_T14_:
[----:B------:R-:W-:Y:S08]  /*0000*/  LDC R1, c[0x0][0x28] ;  /* 0x00000a00ff017b82 */ /* 0x000ff00000000800 */
[----:B------:R-:W0:Y:S01]  /*0010*/  LDC R65, c[0x0][0x218] ;  /* 0x00008600ff417b82 */ /* 0x000e220000000800 */
[----:B------:R-:W1:Y:S01]  /*0020*/  S2R R82, SR_TID.X ;  /* 0x0000000000527919 */ /* 0x000e620000002100 */
[----:B------:R-:W-:Y:S01]  /*0030*/  ULDC.64 UR8, c[0x0][0x208] ;  /* 0x0000820000087ab9 */ /* 0x000fe20000000a00 */
[----:B------:R-:W-:-:S02]  /*0040*/  CS2R R14, SRZ ;  /* 0x00000000000e7805 */ /* 0x000fc4000001ff00 */
[----:B------:R-:W-:Y:S01]  /*0050*/  CS2R R16, SRZ ;  /* 0x0000000000107805 */ /* 0x000fe2000001ff00 */
[----:B------:R-:W2:Y:S01]  /*0060*/  S2R R89, SR_CTAID.X ;  /* 0x0000000000597919 */ /* 0x000ea20000002500 */
[----:B------:R-:W-:Y:S02]  /*0070*/  CS2R R18, SRZ ;  /* 0x0000000000127805 */ /* 0x000fe4000001ff00 */
[----:B------:R-:W-:Y:S02]  /*0080*/  CS2R R46, SRZ ;  /* 0x00000000002e7805 */ /* 0x000fe4000001ff00 */
[----:B------:R-:W-:Y:S01]  /*0090*/  CS2R R48, SRZ ;  /* 0x0000000000307805 */ /* 0x000fe2000001ff00 */
[----:B------:R-:W3:Y:S01]  /*00a0*/  S2R R76, SR_CTAID.Y ;  /* 0x00000000004c7919 */ /* 0x000ee20000002600 */
[----:B------:R-:W-:Y:S02]  /*00b0*/  CS2R R50, SRZ ;  /* 0x0000000000327805 */ /* 0x000fe4000001ff00 */
[----:B------:R-:W-:-:S02]  /*00c0*/  CS2R R12, SRZ ;  /* 0x00000000000c7805 */ /* 0x000fc4000001ff00 */
[----:B------:R-:W-:Y:S02]  /*00d0*/  CS2R R20, SRZ ;  /* 0x0000000000147805 */ /* 0x000fe4000001ff00 */
[----:B------:R-:W-:Y:S02]  /*00e0*/  CS2R R44, SRZ ;  /* 0x00000000002c7805 */ /* 0x000fe4000001ff00 */
[----:B------:R-:W-:Y:S02]  /*00f0*/  CS2R R52, SRZ ;  /* 0x0000000000347805 */ /* 0x000fe4000001ff00 */
[----:B------:R-:W-:Y:S02]  /*0100*/  CS2R R10, SRZ ;  /* 0x00000000000a7805 */ /* 0x000fe4000001ff00 */
        /* <DEDUP_REMOVED lines=8> */
[----:B0-----:R-:W-:Y:S02]  /*0190*/  ISETP.GE.AND P0, PT, R65, 0x1, PT ;  /* 0x000000014100780c */ /* 0x001fe40003f06270 */
        /* <DEDUP_REMOVED lines=8> */
[----:B-1----:R-:W-:Y:S02]  /*0220*/  SHF.R.U32.HI R74, RZ, 0x4, R82 ;  /* 0x00000004ff4a7819 */ /* 0x002fe40000011652 */
[----:B------:R-:W-:Y:S02]  /*0230*/  CS2R R30, SRZ ;  /* 0x00000000001e7805 */ /* 0x000fe4000001ff00 */
[----:B------:R-:W-:-:S02]  /*0240*/  CS2R R34, SRZ ;  /* 0x0000000000227805 */ /* 0x000fc4000001ff00 */
[----:B------:R-:W-:Y:S01]  /*0250*/  CS2R R62, SRZ ;  /* 0x00000000003e7805 */ /* 0x000fe2000001ff00 */
[----:B------:R-:W-:Y:S01]  /*0260*/  IMAD.MOV.U32 R0, RZ, RZ, RZ ;  /* 0x000000ffff007224 */ /* 0x000fe200078e00ff */
[----:B------:R-:W-:Y:S01]  /*0270*/  CS2R R32, SRZ ;  /* 0x0000000000207805 */ /* 0x000fe2000001ff00 */
[----:B------:R-:W-:Y:S01]  /*0280*/  IMAD.MOV.U32 R64, RZ, RZ, RZ ;  /* 0x000000ffff407224 */ /* 0x000fe200078e00ff */
[----:B------:R-:W-:Y:S02]  /*0290*/  LOP3.LUT R87, R82, 0xf, RZ, 0xc0, !PT ;  /* 0x0000000f52577812 */ /* 0x000fe400078ec0ff */
[----:B------:R-:W-:Y:S01]  /*02a0*/  LOP3.LUT R74, R74, 0xf, RZ, 0xc0, !PT ;  /* 0x0000000f4a4a7812 */ /* 0x000fe200078ec0ff */
[----:B--23--:R-:W-:Y:S06]  /*02b0*/  @!P0 BRA `(.L_x_5) ;  /* 0x0000002800d88947 */ /* 0x00cfec0003800000 */
[----:B------:R-:W-:Y:S01]  /*02c0*/  IMAD.SHL.U32 R15, R82, 0x4, RZ ;  /* 0x00000004520f7824 */ /* 0x000fe200078e00ff */
[----:B------:R-:W-:Y:S01]  /*02d0*/  SHF.R.U32.HI R68, RZ, 0x5, R82 ;  /* 0x00000005ff447819 */ /* 0x000fe20000011652 */
[----:B------:R-:W-:Y:S01]  /*02e0*/  ULDC UR11, c[0x0][0x228] ;  /* 0x00008a00000b7ab9 */ /* 0x000fe20000000800 */
[----:B------:R-:W-:Y:S01]  /*02f0*/  ULDC UR10, c[0x0][0x238] ;  /* 0x00008e00000a7ab9 */ /* 0x000fe20000000800 */
[----:B------:R-:W-:Y:S01]  /*0300*/  ULDC.64 UR6, c[0x0][0x220] ;  /* 0x0000880000067ab9 */ /* 0x000fe20000000a00 */
[----:B------:R-:W-:Y:S01]  /*0310*/  LOP3.LUT R15, R15, 0x7c, RZ, 0xc0, !PT ;  /* 0x0000007c0f0f7812 */ /* 0x000fe200078ec0ff */
[----:B------:R-:W-:-:S04]  /*0320*/  ULDC.64 UR4, c[0x0][0x230] ;  /* 0x00008c0000047ab9 */ /* 0x000fc80000000a00 */
[C-C-:B------:R-:W-:Y:S02]  /*0330*/  IMAD R66, R68.reuse, UR11, R15.reuse ;  /* 0x0000000b44427c24 */ /* 0x140fe4000f8e020f */
[----:B------:R-:W-:-:S03]  /*0340*/  IMAD R15, R68, UR10, R15 ;  /* 0x0000000a440f7c24 */ /* 0x000fc6000f8e020f */
[----:B------:R-:W-:Y:S02]  /*0350*/  LEA R66, P1, R89, R66, 0x7 ;  /* 0x0000004259427211 */ /* 0x000fe400078238ff */
[----:B------:R-:W-:-:S03]  /*0360*/  LEA R68, P0, R76, R15, 0x7 ;  /* 0x0000000f4c447211 */ /* 0x000fc600078038ff */
[----:B------:R-:W-:Y:S01]  /*0370*/  IMAD.X R15, RZ, RZ, RZ, P1 ;  /* 0x000000ffff0f7224 */ /* 0x000fe200008e06ff */
[----:B------:R-:W-:Y:S01]  /*0380*/  LEA R92, P1, R66, UR6, 0x2 ;  /* 0x00000006425c7c11 */ /* 0x000fe2000f8210ff */
[----:B------:R-:W-:Y:S01]  /*0390*/  IMAD.X R67, RZ, RZ, RZ, P0 ;  /* 0x000000ffff437224 */ /* 0x000fe200000e06ff */
[----:B------:R-:W-:Y:S02]  /*03a0*/  LEA R90, P0, R68, UR4, 0x2 ;  /* 0x00000004445a7c11 */ /* 0x000fe4000f8010ff */
[----:B------:R-:W-:Y:S02]  /*03b0*/  LEA.HI.X R93, R66, UR7, R15, 0x2, P1 ;  /* 0x00000007425d7c11 */ /* 0x000fe400088f140f */
[----:B------:R-:W-:-:S03]  /*03c0*/  LEA.HI.X R91, R68, UR5, R67, 0x2, P0 ;  /* 0x00000005445b7c11 */ /* 0x000fc600080f1443 */
[----:B------:R0:W5:Y:S04]  /*03d0*/  LDG.E.128 R100, desc[UR8][R92.64] ;  /* 0x000000085c647981 */ /* 0x000168000c1e1d00 */
[----:B------:R0:W5:Y:S01]  /*03e0*/  LDG.E.128 R96, desc[UR8][R90.64] ;  /* 0x000000085a607981 */ /* 0x000162000c1e1d00 */
[----:B------:R-:W1:Y:S01]  /*03f0*/  S2UR UR5, SR_CgaCtaId ;  /* 0x00000000000579c3 */ /* 0x000e620000008800 */
[----:B------:R-:W-:Y:S01]  /*0400*/  VIADD R65, R65, 0x7 ;  /* 0x0000000741417836 */ /* 0x000fe20000000000 */
[----:B------:R-:W-:Y:S01]  /*0410*/  UMOV UR4, 0x400 ;  /* 0x0000040000047882 */ /* 0x000fe20000000000 */
[----:B------:R-:W-:Y:S01]  /*0420*/  IMAD.MOV.U32 R15, RZ, RZ, RZ ;  /* 0x000000ffff0f7224 */ /* 0x000fe200078e00ff */
[----:B------:R-:W-:Y:S02]  /*0430*/  UIADD3 UR6, UR4, 0x1000, URZ ;  /* 0x0000100004067890 */ /* 0x000fe4000fffe03f */
[----:B------:R-:W-:Y:S01]  /*0440*/  SHF.R.S32.HI R78, RZ, 0x1f, R65 ;  /* 0x0000001fff4e7819 */ /* 0x000fe20000011441 */
[----:B------:R-:W-:-:S02]  /*0450*/  USHF.L.U32 UR10, UR10, 0x3, URZ ;  /* 0x000000030a0a7899 */ /* 0x000fc4000800063f */
[----:B------:R-:W-:Y:S01]  /*0460*/  USHF.L.U32 UR11, UR11, 0x3, URZ ;  /* 0x000000030b0b7899 */ /* 0x000fe2000800063f */
[----:B------:R-:W-:-:S04]  /*0470*/  LEA.HI R78, R78, R65, RZ, 0x3 ;  /* 0x000000414e4e7211 */ /* 0x000fc800078f18ff */
[----:B------:R-:W-:Y:S01]  /*0480*/  SHF.R.S32.HI R78, RZ, 0x3, R78 ;  /* 0x00000003ff4e7819 */ /* 0x000fe2000001144e */
[----:B-1----:R-:W-:Y:S02]  /*0490*/  ULEA UR4, UR5, UR4, 0x18 ;  /* 0x0000000405047291 */ /* 0x002fe4000f8ec03f */
[----:B------:R-:W-:-:S04]  /*04a0*/  ULEA UR5, UR5, UR6, 0x18 ;  /* 0x0000000605057291 */ /* 0x000fc8000f8ec03f */
[----:B------:R-:W-:Y:S02]  /*04b0*/  LEA R72, R87, UR4, 0x2 ;  /* 0x0000000457487c11 */ /* 0x000fe4000f8e10ff */
[C---:B------:R-:W-:Y:S02]  /*04c0*/  LEA R80, R82.reuse, UR4, 0x4 ;  /* 0x0000000452507c11 */ /* 0x040fe4000f8e20ff */
[----:B------:R-:W-:Y:S02]  /*04d0*/  LEA R82, R82, UR5, 0x4 ;  /* 0x0000000552527c11 */ /* 0x000fe4000f8e20ff */
[----:B------:R-:W-:Y:S01]  /*04e0*/  LEA R70, R74, UR5, 0x2 ;  /* 0x000000054a467c11 */ /* 0x000fe2000f8e10ff */
[----:B0-----:R-:W-:-:S06]  /*04f0*/  UMOV UR5, URZ ;  /* 0x0000003f00057c82 */ /* 0x001fcc0008000000 */
.L_x_6:
[----:B------:R-:W-:Y:S01]  /*0500*/  BAR.SYNC.DEFER_BLOCKING 0x0 ;  /* 0x0000000000007b1d */ /* 0x000fe20000010000 */
[----:B------:R-:W-:Y:S06]  /*0510*/  UIADD3 UR4, UR5, 0x1, URZ ;  /* 0x0000000105047890 */ /* 0x000fec000fffe03f */
[----:B------:R-:W-:Y:S02]  /*0520*/  ISETP.LE.AND P2, PT, R78, UR4, PT ;  /* 0x000000044e007c0c */ /* 0x000fe4000bf43270 */
[----:B------:R-:W-:Y:S11]  /*0530*/  MOV R95, UR4 ;  /* 0x00000004005f7c02 */ /* 0x000ff60008000f00 */
[----:B------:R-:W-:Y:S01]  /*0540*/  @P2 IADD3 R95, RZ, UR5, RZ ;  /* 0x00000005ff5f2c10 */ /* 0x000fe2000fffe0ff */
[----:B-----5:R-:W-:Y:S01]  /*0550*/  STS.128 [R80], R100 ;  /* 0x0000006450007388 */ /* 0x020fe20000000c00 */
[----:B------:R-:W-:Y:S03]  /*0560*/  UMOV UR5, UR4 ;  /* 0x0000000400057c82 */ /* 0x000fe60008000000 */
[----:B------:R0:W-:Y:S01]  /*0570*/  STS.128 [R82], R96 ;  /* 0x0000006052007388 */ /* 0x0001e20000000c00 */
[----:B------:R-:W-:Y:S06]  /*0580*/  BAR.SYNC.DEFER_BLOCKING 0x0 ;  /* 0x0000000000007b1d */ /* 0x000fec0000010000 */
[----:B------:R-:W-:Y:S01]  /*0590*/  LDS R67, [R70] ;  /* 0x0000000046437984 */ /* 0x000fe20000000800 */
[C---:B0-----:R-:W-:Y:S03]  /*05a0*/  IMAD R97, R95.reuse, UR11, RZ ;  /* 0x0000000b5f617c24 */ /* 0x041fe6000f8e02ff */
[----:B------:R-:W0:Y:S01]  /*05b0*/  LDS R65, [R72] ;  /* 0x0000000048417984 */ /* 0x000e220000000800 */
[----:B------:R-:W-:Y:S03]  /*05c0*/  IMAD R95, R95, UR10, RZ ;  /* 0x0000000a5f5f7c24 */ /* 0x000fe6000f8e02ff */
[----:B------:R-:W1:Y:S01]  /*05d0*/  LDS R66, [R72+0x40] ;  /* 0x0000400048427984 */ /* 0x000e620000000800 */
[----:B------:R-:W-:Y:S02]  /*05e0*/  LEA R100, P1, R97, R92, 0x2 ;  /* 0x0000005c61647211 */ /* 0x000fe400078210ff */
[----:B------:R-:W-:Y:S01]  /*05f0*/  LEA R96, P0, R95, R90, 0x2 ;  /* 0x0000005a5f607211 */ /* 0x000fe200078010ff */
[----:B------:R-:W2:Y:S01]  /*0600*/  LDS R69, [R70+0x40] ;  /* 0x0000400046457984 */ /* 0x000ea20000000800 */
[----:B------:R-:W-:Y:S02]  /*0610*/  LEA.HI.X.SX32 R101, R97, R93, 0x2, P1 ;  /* 0x0000005d61657211 */ /* 0x000fe400008f16ff */
[----:B------:R-:W-:Y:S01]  /*0620*/  LEA.HI.X.SX32 R97, R95, R91, 0x2, P0 ;  /* 0x0000005b5f617211 */ /* 0x000fe200000f16ff */
[----:B------:R-:W3:Y:S04]  /*0630*/  LDS R71, [R70+0x80] ;  /* 0x0000800046477984 */ /* 0x000ee80000000800 */
[----:B------:R-:W4:Y:S04]  /*0640*/  LDS R73, [R70+0xc0] ;  /* 0x0000c00046497984 */ /* 0x000f280000000800 */
[----:B------:R-:W4:Y:S04]  /*0650*/  LDS R75, [R70+0x100] ;  /* 0x00010000464b7984 */ /* 0x000f280000000800 */
[----:B------:R-:W4:Y:S04]  /*0660*/  LDS R77, [R70+0x140] ;  /* 0x00014000464d7984 */ /* 0x000f280000000800 */
[----:B------:R-:W4:Y:S04]  /*0670*/  LDS R79, [R70+0x180] ;  /* 0x00018000464f7984 */ /* 0x000f280000000800 */
[----:B------:R-:W4:Y:S04]  /*0680*/  LDS R81, [R70+0x1c0] ;  /* 0x0001c00046517984 */ /* 0x000f280000000800 */
[----:B------:R-:W4:Y:S04]  /*0690*/  LDS R83, [R72+0x80] ;  /* 0x0000800048537984 */ /* 0x000f280000000800 */
[----:B------:R-:W4:Y:S04]  /*06a0*/  LDS R68, [R72+0xc0] ;  /* 0x0000c00048447984 */ /* 0x000f280000000800 */
[----:B------:R-:W-:Y:S04]  /*06b0*/  LDS R85, [R70+0x200] ;  /* 0x0002000046557984 */ /* 0x000fe80000000800 */
[----:B------:R-:W5:Y:S04]  /*06c0*/  LDG.E.128 R100, desc[UR8][R100.64] ;  /* 0x0000000864647981 */ /* 0x000f68000c1e1d00 */
[----:B------:R-:W5:Y:S01]  /*06d0*/  LDG.E.128 R96, desc[UR8][R96.64] ;  /* 0x0000000860607981 */ /* 0x000f62000c1e1d00 */
[CC--:B0-----:R-:W-:Y:S01]  /*06e0*/  FFMA R64, R65.reuse, R67.reuse, R64 ;  /* 0x0000004341407223 */ /* 0x0c1fe20000000040 */
[C---:B-1----:R-:W-:Y:S01]  /*06f0*/  FFMA R63, R66.reuse, R67, R63 ;  /* 0x00000043423f7223 */ /* 0x042fe2000000003f */
[CC--:B--2---:R-:W-:Y:S01]  /*0700*/  FFMA R62, R65.reuse, R69.reuse, R62 ;  /* 0x00000045413e7223 */ /* 0x0c4fe2000000003e */
[C---:B------:R-:W-:Y:S01]  /*0710*/  FFMA R61, R66.reuse, R69, R61 ;  /* 0x00000045423d7223 */ /* 0x040fe2000000003d */
[CC--:B---3--:R-:W-:Y:S01]  /*0720*/  FFMA R60, R65.reuse, R71.reuse, R60 ;  /* 0x00000047413c7223 */ /* 0x0c8fe2000000003c */
[C---:B------:R-:W-:Y:S01]  /*0730*/  FFMA R59, R66.reuse, R71, R59 ;  /* 0x00000047423b7223 */ /* 0x040fe2000000003b */
[CC--:B----4-:R-:W-:Y:S01]  /*0740*/  FFMA R58, R65.reuse, R73.reuse, R58 ;  /* 0x00000049413a7223 */ /* 0x0d0fe2000000003a */
[C---:B------:R-:W-:Y:S01]  /*0750*/  FFMA R57, R66.reuse, R73, R57 ;  /* 0x0000004942397223 */ /* 0x040fe20000000039 */
[CC--:B------:R-:W-:Y:S01]  /*0760*/  FFMA R56, R65.reuse, R75.reuse, R56 ;  /* 0x0000004b41387223 */ /* 0x0c0fe20000000038 */
[C---:B------:R-:W-:Y:S01]  /*0770*/  FFMA R55, R66.reuse, R75, R55 ;  /* 0x0000004b42377223 */ /* 0x040fe20000000037 */
[CC--:B------:R-:W-:Y:S01]  /*0780*/  FFMA R54, R65.reuse, R77.reuse, R54 ;  /* 0x0000004d41367223 */ /* 0x0c0fe20000000036 */
[C---:B------:R-:W-:Y:S01]  /*0790*/  FFMA R53, R66.reuse, R77, R53 ;  /* 0x0000004d42357223 */ /* 0x040fe20000000035 */
[CC--:B------:R-:W-:Y:S01]  /*07a0*/  FFMA R52, R65.reuse, R79.reuse, R52 ;  /* 0x0000004f41347223 */ /* 0x0c0fe20000000034 */
[C---:B------:R-:W-:Y:S01]  /*07b0*/  FFMA R51, R66.reuse, R79, R51 ;  /* 0x0000004f42337223 */ /* 0x040fe20000000033 */
[-C--:B------:R-:W-:Y:S01]  /*07c0*/  FFMA R50, R65, R81.reuse, R50 ;  /* 0x0000005141327223 */ /* 0x080fe20000000032 */
[-C--:B------:R-:W-:Y:S01]  /*07d0*/  FFMA R49, R66, R81.reuse, R49 ;  /* 0x0000005142317223 */ /* 0x080fe20000000031 */
[----:B------:R-:W0:Y:S01]  /*07e0*/  LDS R65, [R72+0x100] ;  /* 0x0001000048417984 */ /* 0x000e220000000800 */
[CC--:B------:R-:W-:Y:S03]  /*07f0*/  FFMA R48, R83.reuse, R81.reuse, R48 ;  /* 0x0000005153307223 */ /* 0x0c0fe60000000030 */
[----:B------:R-:W1:Y:S01]  /*0800*/  LDS R66, [R72+0x140] ;  /* 0x0001400048427984 */ /* 0x000e620000000800 */
[C---:B------:R-:W-:Y:S01]  /*0810*/  FFMA R47, R68.reuse, R81, R47 ;  /* 0x00000051442f7223 */ /* 0x040fe2000000002f */
[CC--:B------:R-:W-:Y:S01]  /*0820*/  FFMA R46, R83.reuse, R79.reuse, R46 ;  /* 0x0000004f532e7223 */ /* 0x0c0fe2000000002e */
        /* <DEDUP_REMOVED lines=13> */
[----:B------:R-:W2:Y:S04]  /*0900*/  LDS R83, [R72+0x180] ;  /* 0x0001800048537984 */ /* 0x000ea80000000800 */
[----:B------:R-:W3:Y:S01]  /*0910*/  LDS R68, [R72+0x1c0] ;  /* 0x0001c00048447984 */ /* 0x000ee20000000800 */
[CC--:B0-----:R-:W-:Y:S01]  /*0920*/  FFMA R32, R65.reuse, R67.reuse, R32 ;  /* 0x0000004341207223 */ /* 0x0c1fe20000000020 */
[C---:B-1----:R-:W-:Y:S01]  /*0930*/  FFMA R31, R66.reuse, R67, R31 ;  /* 0x00000043421f7223 */ /* 0x042fe2000000001f */
        /* <DEDUP_REMOVED lines=15> */
[CC--:B--2---:R-:W-:Y:S03]  /*0a30*/  FFMA R16, R83.reuse, R81.reuse, R16 ;  /* 0x0000005153107223 */ /* 0x0c4fe60000000010 */
[----:B------:R-:W1:Y:S01]  /*0a40*/  LDS R66, [R72+0x240] ;  /* 0x0002400048427984 */ /* 0x000e620000000800 */
[C---:B---3--:R-:W-:Y:S01]  /*0a50*/  FFMA R15, R68.reuse, R81, R15 ;  /* 0x00000051440f7223 */ /* 0x048fe2000000000f */
[CC--:B------:R-:W-:Y:S02]  /*0a60*/  FFMA R14, R83.reuse, R79.reuse, R14 ;  /* 0x0000004f530e7223 */ /* 0x0c0fe4000000000e */
[----:B------:R-:W-:Y:S01]  /*0a70*/  LDS R81, [R70+0x3c0] ;  /* 0x0003c00046517984 */ /* 0x000fe20000000800 */
[C---:B------:R-:W-:Y:S01]  /*0a80*/  FFMA R13, R68.reuse, R79, R13 ;  /* 0x0000004f440d7223 */ /* 0x040fe2000000000d */
[CC--:B------:R-:W-:Y:S01]  /*0a90*/  FFMA R12, R83.reuse, R77.reuse, R12 ;  /* 0x0000004d530c7223 */ /* 0x0c0fe2000000000c */
[C---:B------:R-:W-:Y:S01]  /*0aa0*/  FFMA R11, R68.reuse, R77, R11 ;  /* 0x0000004d440b7223 */ /* 0x040fe2000000000b */
[----:B------:R-:W-:Y:S01]  /*0ab0*/  LDS R79, [R70+0x340] ;  /* 0x00034000464f7984 */ /* 0x000fe20000000800 */
[CC--:B------:R-:W-:Y:S01]  /*0ac0*/  FFMA R10, R83.reuse, R75.reuse, R10 ;  /* 0x0000004b530a7223 */ /* 0x0c0fe2000000000a */
[C---:B------:R-:W-:Y:S01]  /*0ad0*/  FFMA R9, R68.reuse, R75, R9 ;  /* 0x0000004b44097223 */ /* 0x040fe20000000009 */
[CC--:B------:R-:W-:Y:S01]  /*0ae0*/  FFMA R8, R83.reuse, R73.reuse, R8 ;  /* 0x0000004953087223 */ /* 0x0c0fe20000000008 */
[----:B------:R-:W2:Y:S01]  /*0af0*/  LDS R75, [R70+0x240] ;  /* 0x00024000464b7984 */ /* 0x000ea20000000800 */
[C---:B------:R-:W-:Y:S01]  /*0b00*/  FFMA R7, R68.reuse, R73, R7 ;  /* 0x0000004944077223 */ /* 0x040fe20000000007 */
[CC--:B------:R-:W-:Y:S01]  /*0b10*/  FFMA R6, R83.reuse, R71.reuse, R6 ;  /* 0x0000004753067223 */ /* 0x0c0fe20000000006 */
[C---:B------:R-:W-:Y:S01]  /*0b20*/  FFMA R5, R68.reuse, R71, R5 ;  /* 0x0000004744057223 */ /* 0x040fe20000000005 */
[----:B------:R-:W3:Y:S01]  /*0b30*/  LDS R73, [R70+0x280] ;  /* 0x0002800046497984 */ /* 0x000ee20000000800 */
[CC--:B------:R-:W-:Y:S01]  /*0b40*/  FFMA R4, R83.reuse, R69.reuse, R4 ;  /* 0x0000004553047223 */ /* 0x0c0fe20000000004 */
[C---:B------:R-:W-:Y:S01]  /*0b50*/  FFMA R3, R68.reuse, R69, R3 ;  /* 0x0000004544037223 */ /* 0x040fe20000000003 */
[-C--:B------:R-:W-:Y:S01]  /*0b60*/  FFMA R2, R83, R67.reuse, R2 ;  /* 0x0000004353027223 */ /* 0x080fe20000000002 */
[----:B------:R-:W4:Y:S01]  /*0b70*/  LDS R77, [R70+0x2c0] ;  /* 0x0002c000464d7984 */ /* 0x000f220000000800 */
[----:B------:R-:W-:Y:S03]  /*0b80*/  FFMA R0, R68, R67, R0 ;  /* 0x0000004344007223 */ /* 0x000fe60000000000 */
[----:B------:R-:W4:Y:S04]  /*0b90*/  LDS R71, [R70+0x300] ;  /* 0x0003000046477984 */ /* 0x000f280000000800 */
[----:B------:R-:W4:Y:S04]  /*0ba0*/  LDS R69, [R70+0x380] ;  /* 0x0003800046457984 */ /* 0x000f280000000800 */
[----:B------:R-:W4:Y:S04]  /*0bb0*/  LDS R67, [R72+0x280] ;  /* 0x0002800048437984 */ /* 0x000f280000000800 */
[----:B------:R-:W4:Y:S01]  /*0bc0*/  LDS R68, [R72+0x2c0] ;  /* 0x0002c00048447984 */ /* 0x000f220000000800 */
[CC--:B0-----:R-:W-:Y:S03]  /*0bd0*/  FFMA R64, R65.reuse, R85.reuse, R64 ;  /* 0x0000005541407223 */ /* 0x0c1fe60000000040 */
[----:B------:R-:W-:Y:S01]  /*0be0*/  LDS R83, [R70+0x400] ;  /* 0x0004000046537984 */ /* 0x000fe20000000800 */
        /* <DEDUP_REMOVED lines=68> */
[CC--:B------:R-:W-:Y:S01]  /*1030*/  FFMA R4, R67.reuse, R75.reuse, R4 ;  /* 0x0000004b43047223 */ /* 0x0c0fe20000000004 */
[----:B------:R-:W4:Y:S01]  /*1040*/  LDS R77, [R70+0x4c0] ;  /* 0x0004c000464d7984 */ /* 0x000f220000000800 */
[C---:B------:R-:W-:Y:S01]  /*1050*/  FFMA R3, R68.reuse, R75, R3 ;  /* 0x0000004b44037223 */ /* 0x040fe20000000003 */
[-C--:B------:R-:W-:Y:S01]  /*1060*/  FFMA R2, R67, R85.reuse, R2 ;  /* 0x0000005543027223 */ /* 0x080fe20000000002 */
[----:B------:R-:W-:Y:S01]  /*1070*/  FFMA R0, R68, R85, R0 ;  /* 0x0000005544007223 */ /* 0x000fe20000000000 */
[----:B------:R-:W4:Y:S04]  /*1080*/  LDS R73, [R70+0x500] ;  /* 0x0005000046497984 */ /* 0x000f280000000800 */
        /* <DEDUP_REMOVED lines=22> */
[CC--:B------:R-:W-:Y:S01]  /*11f0*/  FFMA R48, R81.reuse, R67.reuse, R48 ;  /* 0x0000004351307223 */ /* 0x0c0fe20000000030 */
[C---:B------:R-:W-:Y:S01]  /*1200*/  FFMA R47, R68.reuse, R67, R47 ;  /* 0x00000043442f7223 */ /* 0x040fe2000000002f */
[CC--:B------:R-:W-:Y:S01]  /*1210*/  FFMA R46, R81.reuse, R75.reuse, R46 ;  /* 0x0000004b512e7223 */ /* 0x0c0fe2000000002e */
        /* <DEDUP_REMOVED lines=33> */
[CC--:B--2---:R-:W-:Y:S01]  /*1430*/  FFMA R16, R81.reuse, R67.reuse, R16 ;  /* 0x0000004351107223 */ /* 0x0c4fe20000000010 */
[C---:B---3--:R-:W-:Y:S02]  /*1440*/  FFMA R15, R68.reuse, R67, R15 ;  /* 0x00000043440f7223 */ /* 0x048fe4000000000f */
[----:B------:R-:W1:Y:S01]  /*1450*/  LDS R66, [R72+0x640] ;  /* 0x0006400048427984 */ /* 0x000e620000000800 */
[CC--:B------:R-:W-:Y:S01]  /*1460*/  FFMA R14, R81.reuse, R75.reuse, R14 ;  /* 0x0000004b510e7223 */ /* 0x0c0fe2000000000e */
[C---:B------:R-:W-:Y:S01]  /*1470*/  FFMA R13, R68.reuse, R75, R13 ;  /* 0x0000004b440d7223 */ /* 0x040fe2000000000d */
[CC--:B------:R-:W-:Y:S01]  /*1480*/  FFMA R12, R81.reuse, R79.reuse, R12 ;  /* 0x0000004f510c7223 */ /* 0x0c0fe2000000000c */
[----:B------:R-:W2:Y:S01]  /*1490*/  LDS R67, [R70+0x640] ;  /* 0x0006400046437984 */ /* 0x000ea20000000800 */
[C---:B------:R-:W-:Y:S01]  /*14a0*/  FFMA R11, R68.reuse, R79, R11 ;  /* 0x0000004f440b7223 */ /* 0x040fe2000000000b */
[CC--:B------:R-:W-:Y:S01]  /*14b0*/  FFMA R10, R81.reuse, R73.reuse, R10 ;  /* 0x00000049510a7223 */ /* 0x0c0fe2000000000a */
[C---:B------:R-:W-:Y:S01]  /*14c0*/  FFMA R9, R68.reuse, R73, R9 ;  /* 0x0000004944097223 */ /* 0x040fe20000000009 */
[----:B------:R-:W-:Y:S01]  /*14d0*/  LDS R75, [R70+0x6c0] ;  /* 0x0006c000464b7984 */ /* 0x000fe20000000800 */
[CC--:B------:R-:W-:Y:S01]  /*14e0*/  FFMA R8, R81.reuse, R77.reuse, R8 ;  /* 0x0000004d51087223 */ /* 0x0c0fe20000000008 */
[C---:B------:R-:W-:Y:S01]  /*14f0*/  FFMA R7, R68.reuse, R77, R7 ;  /* 0x0000004d44077223 */ /* 0x040fe20000000007 */
[CC--:B------:R-:W-:Y:S01]  /*1500*/  FFMA R6, R81.reuse, R71.reuse, R6 ;  /* 0x0000004751067223 */ /* 0x0c0fe20000000006 */
[----:B------:R-:W3:Y:S01]  /*1510*/  LDS R73, [R70+0x680] ;  /* 0x0006800046497984 */ /* 0x000ee20000000800 */
[C---:B------:R-:W-:Y:S01]  /*1520*/  FFMA R5, R68.reuse, R71, R5 ;  /* 0x0000004744057223 */ /* 0x040fe20000000005 */
[CC--:B------:R-:W-:Y:S01]  /*1530*/  FFMA R4, R81.reuse, R69.reuse, R4 ;  /* 0x0000004551047223 */ /* 0x0c0fe20000000004 */
[C---:B------:R-:W-:Y:S01]  /*1540*/  FFMA R3, R68.reuse, R69, R3 ;  /* 0x0000004544037223 */ /* 0x040fe20000000003 */
[----:B------:R-:W4:Y:S01]  /*1550*/  LDS R71, [R70+0x700] ;  /* 0x0007000046477984 */ /* 0x000f220000000800 */
[-C--:B------:R-:W-:Y:S01]  /*1560*/  FFMA R2, R81, R83.reuse, R2 ;  /* 0x0000005351027223 */ /* 0x080fe20000000002 */
[----:B------:R-:W-:Y:S02]  /*1570*/  FFMA R0, R68, R83, R0 ;  /* 0x0000005344007223 */ /* 0x000fe40000000000 */
        /* <DEDUP_REMOVED lines=12> */
[CC--:B------:R-:W-:Y:S01]  /*1640*/  FFMA R58, R65.reuse, R75.reuse, R58 ;  /* 0x0000004b413a7223 */ /* 0x0c0fe2000000003a */
[C---:B------:R-:W-:Y:S01]  /*1650*/  FFMA R57, R66.reuse, R75, R57 ;  /* 0x0000004b42397223 */ /* 0x040fe20000000039 */
[CC--:B----4-:R-:W-:Y:S01]  /*1660*/  FFMA R56, R65.reuse, R71.reuse, R56 ;  /* 0x0000004741387223 */ /* 0x0d0fe20000000038 */
        /* <DEDUP_REMOVED lines=52> */
[----:B------:R-:W2:Y:S01]  /*19b0*/  LDS R69, [R70+0x840] ;  /* 0x0008400046457984 */ /* 0x000ea20000000800 */
        /* <DEDUP_REMOVED lines=309> */
[CC--:B--2---:R-:W-:Y:S01]  /*2d10*/  FFMA R16, R81.reuse, R79.reuse, R16 ;  /* 0x0000004f51107223 */ /* 0x0c4fe20000000010 */
[C---:B---3--:R-:W-:Y:S01]  /*2d20*/  FFMA R15, R68.reuse, R79, R15 ;  /* 0x0000004f440f7223 */ /* 0x048fe2000000000f */
        /* <DEDUP_REMOVED lines=13> */
[----:B------:R-:W-:Y:S01]  /*2e00*/  FFMA R0, R68, R85, R0 ;  /* 0x0000005544007223 */ /* 0x000fe20000000000 */
[----:B------:R-:W-:Y:S05]  /*2e10*/  @!P2 BRA `(.L_x_6) ;  /* 0xffffffd400b8a947 */ /* 0x000fea000383ffff */
.L_x_5:
[----:B------:R-:W0:Y:S01]  /*2e20*/  LDC R65, c[0x0][0x248] ;  /* 0x00009200ff417b82 */ /* 0x000e220000000800 */
[----:B------:R-:W-:Y:S01]  /*2e30*/  ULDC.64 UR6, c[0x0][0x250] ;  /* 0x0000940000067ab9 */ /* 0x000fe20000000a00 */
[----:B------:R-:W-:Y:S01]  /*2e40*/  ULDC.64 UR4, c[0x0][0x240] ;  /* 0x0000900000047ab9 */ /* 0x000fe20000000a00 */
[----:B------:R-:W-:Y:S01]  /*2e50*/  FSETP.NEU.AND P1, PT, RZ, UR7, PT ;  /* 0x00000007ff007c0b */ /* 0x000fe2000bf2d000 */
[----:B------:R-:W-:Y:S01]  /*2e60*/  FMUL R64, R64, UR6 ;  /* 0x0000000640407c20 */ /* 0x000fe20008400000 */
[-C--:B0-----:R-:W-:Y:S02]  /*2e70*/  IMAD R67, R76, R65.reuse, R89 ;  /* 0x000000414c437224 */ /* 0x081fe400078e0259 */
[----:B------:R-:W-:Y:S01]  /*2e80*/  IMAD R74, R74, R65, R87 ;  /* 0x000000414a4a7224 */ /* 0x000fe200078e0257 */
[----:B------:R-:W-:-:S04]  /*2e90*/  SHF.L.U32 R65, R65, 0x4, RZ ;  /* 0x0000000441417819 */ /* 0x000fc800000006ff */
[----:B------:R-:W-:-:S05]  /*2ea0*/  LEA R67, P0, R67, R74, 0x7 ;  /* 0x0000004a43437211 */ /* 0x000fca00078038ff */
[----:B------:R-:W-:Y:S01]  /*2eb0*/  IMAD.X R66, RZ, RZ, RZ, P0 ;  /* 0x000000ffff427224 */ /* 0x000fe200000e06ff */
[----:B------:R-:W-:-:S04]  /*2ec0*/  LEA R74, P0, R67, UR4, 0x2 ;  /* 0x00000004434a7c11 */ /* 0x000fc8000f8010ff */
[----:B------:R-:W-:Y:S01]  /*2ed0*/  LEA.HI.X R75, R67, UR5, R66, 0x2, P0 ;  /* 0x00000005434b7c11 */ /* 0x000fe200080f1442 */
[----:B------:R-:W-:Y:S08]  /*2ee0*/  @P1 BRA `(.L_x_7) ;  /* 0x00000008001c1947 */ /* 0x000ff00003800000 */
[----:B------:R-:W-:Y:S01]  /*2ef0*/  FMUL R33, R33, UR6 ;  /* 0x0000000621217c20 */ /* 0x000fe20008400000 */
[----:B------:R-:W-:Y:S01]  /*2f00*/  FMUL R67, R34, UR6 ;  /* 0x0000000622437c20 */ /* 0x000fe20008400000 */
[----:B------:R-:W-:-:S04]  /*2f10*/  IMAD.WIDE R76, R65, 0x4, R74 ;  /* 0x00000004414c7825 */ /* 0x000fc800078e024a */
[----:B------:R-:W-:Y:S01]  /*2f20*/  FMUL R63, R63, UR6 ;  /* 0x000000063f3f7c20 */ /* 0x000fe20008400000 */
[----:B------:R-:W-:Y:S01]  /*2f30*/  FMUL R69, R32, UR6 ;  /* 0x0000000620457c20 */ /* 0x000fe20008400000 */
[----:B------:R-:W-:Y:S01]  /*2f40*/  FMUL R31, R31, UR6 ;  /* 0x000000061f1f7c20 */ /* 0x000fe20008400000 */
[----:B------:R0:W-:Y:S01]  /*2f50*/  STG.E desc[UR8][R74.64+0xc0], R33 ;  /* 0x0000c0214a007986 */ /* 0x0001e2000c101908 */
[----:B------:R-:W-:Y:S01]  /*2f60*/  FMUL R71, R2, UR6 ;  /* 0x0000000602477c20 */ /* 0x000fe20008400000 */
        /* <DEDUP_REMOVED lines=25> */
[----:B0-----:R-:W-:Y:S01]  /*3100*/  FMUL R33, R30, UR6 ;  /* 0x000000061e217c20 */ /* 0x001fe20008400000 */
[----:B------:R-:W-:Y:S01]  /*3110*/  STG.E desc[UR8][R74.64+0x1c0], R73 ;  /* 0x0001c0494a007986 */ /* 0x000fe2000c101908 */
[----:B------:R-:W-:Y:S01]  /*3120*/  FMUL R23, R23, UR6 ;  /* 0x0000000617177c20 */ /* 0x000fe20008400000 */
[----:B------:R-:W-:Y:S01]  /*3130*/  FMUL R9, R9, UR6 ;  /* 0x0000000609097c20 */ /* 0x000fe20008400000 */
[----:B-1----:R-:W-:Y:S01]  /*3140*/  IMAD.WIDE R66, R65, 0x4, R76 ;  /* 0x0000000441427825 */ /* 0x002fe200078e024c */
[----:B------:R0:W-:Y:S03]  /*3150*/  STG.E desc[UR8][R76.64+0x100], R33 ;  /* 0x000100214c007986 */ /* 0x0001e6000c101908 */
[----:B------:R-:W-:Y:S01]  /*3160*/  FMUL R54, R54, UR6 ;  /* 0x0000000636367c20 */ /* 0x000fe20008400000 */
[----:B------:R-:W-:Y:S01]  /*3170*/  FMUL R53, R53, UR6 ;  /* 0x0000000635357c20 */ /* 0x000fe20008400000 */
[----:B------:R-:W-:Y:S01]  /*3180*/  FMUL R43, R43, UR6 ;  /* 0x000000062b2b7c20 */ /* 0x000fe20008400000 */
[----:B------:R1:W-:Y:S01]  /*3190*/  STG.E desc[UR8][R76.64+0x1c0], R3 ;  /* 0x0001c0034c007986 */ /* 0x0003e2000c101908 */
[----:B------:R-:W-:Y:S01]  /*31a0*/  FMUL R21, R21, UR6 ;  /* 0x0000000615157c20 */ /* 0x000fe20008400000 */
[----:B------:R-:W-:Y:S01]  /*31b0*/  FMUL R11, R11, UR6 ;  /* 0x000000060b0b7c20 */ /* 0x000fe20008400000 */
[----:B--2---:R-:W-:Y:S01]  /*31c0*/  FMUL R63, R36, UR6 ;  /* 0x00000006243f7c20 */ /* 0x004fe20008400000 */
[----:B------:R2:W-:Y:S01]  /*31d0*/  STG.E desc[UR8][R76.64+0x140], R29 ;  /* 0x0001401d4c007986 */ /* 0x0005e2000c101908 */
[----:B------:R-:W-:Y:S01]  /*31e0*/  FMUL R52, R52, UR6 ;  /* 0x0000000634347c20 */ /* 0x000fe20008400000 */
[----:B------:R-:W-:Y:S01]  /*31f0*/  FMUL R51, R51, UR6 ;  /* 0x0000000633337c20 */ /* 0x000fe20008400000 */
[----:B------:R-:W-:Y:S01]  /*3200*/  FMUL R45, R45, UR6 ;  /* 0x000000062d2d7c20 */ /* 0x000fe20008400000 */
[----:B------:R-:W-:Y:S01]  /*3210*/  STG.E desc[UR8][R76.64], R62 ;  /* 0x0000003e4c007986 */ /* 0x000fe2000c101908 */
[----:B------:R-:W-:Y:S01]  /*3220*/  FMUL R19, R19, UR6 ;  /* 0x0000000613137c20 */ /* 0x000fe20008400000 */
[----:B------:R-:W-:Y:S01]  /*3230*/  FMUL R13, R13, UR6 ;  /* 0x000000060d0d7c20 */ /* 0x000fe20008400000 */
[----:B---3--:R-:W-:Y:S01]  /*3240*/  FMUL R31, R4, UR6 ;  /* 0x00000006041f7c20 */ /* 0x008fe20008400000 */
        /* <DEDUP_REMOVED lines=8> */
[----:B------:R-:W-:Y:S01]  /*32d0*/  STG.E desc[UR8][R76.64+0xc0], R35 ;  /* 0x0000c0234c007986 */ /* 0x000fe2000c101908 */
[----:B0-----:R-:W-:-:S03]  /*32e0*/  FMUL R33, R28, UR6 ;  /* 0x000000061c217c20 */ /* 0x001fc60008400000 */
[----:B------:R0:W-:Y:S01]  /*32f0*/  STG.E desc[UR8][R76.64+0x180], R31 ;  /* 0x0001801f4c007986 */ /* 0x0001e2000c101908 */
[----:B-1----:R-:W-:-:S03]  /*3300*/  FMUL R3, R6, UR6 ;  /* 0x0000000606037c20 */ /* 0x002fc60008400000 */
[----:B------:R1:W-:Y:S01]  /*3310*/  STG.E desc[UR8][R66.64+0x1c0], R5 ;  /* 0x0001c00542007986 */ /* 0x0003e2000c101908 */
[----:B--2---:R-:W-:-:S03]  /*3320*/  IMAD.WIDE R28, R65, 0x4, R66 ;  /* 0x00000004411c7825 */ /* 0x004fc600078e0242 */
[----:B------:R2:W-:Y:S04]  /*3330*/  STG.E desc[UR8][R66.64+0x180], R3 ;  /* 0x0001800342007986 */ /* 0x0005e8000c101908 */
[----:B------:R-:W-:Y:S01]  /*3340*/  STG.E desc[UR8][R66.64], R60 ;  /* 0x0000003c42007986 */ /* 0x000fe2000c101908 */
[----:B---3--:R-:W-:-:S03]  /*3350*/  FMUL R61, R38, UR6 ;  /* 0x00000006263d7c20 */ /* 0x008fc60008400000 */
[----:B------:R-:W-:Y:S04]  /*3360*/  STG.E desc[UR8][R66.64+0x40], R59 ;  /* 0x0000403b42007986 */ /* 0x000fe8000c101908 */
[----:B------:R-:W-:Y:S04]  /*3370*/  STG.E desc[UR8][R66.64+0x80], R61 ;  /* 0x0000803d42007986 */ /* 0x000fe8000c101908 */
[----:B------:R-:W-:Y:S01]  /*3380*/  STG.E desc[UR8][R66.64+0xc0], R37 ;  /* 0x0000c02542007986 */ /* 0x000fe2000c101908 */
[----:B0-----:R-:W-:-:S03]  /*3390*/  FMUL R31, R40, UR6 ;  /* 0x00000006281f7c20 */ /* 0x001fc60008400000 */
[----:B------:R0:W-:Y:S01]  /*33a0*/  STG.E desc[UR8][R66.64+0x100], R33 ;  /* 0x0001002142007986 */ /* 0x0001e2000c101908 */
[----:B-1----:R-:W-:-:S03]  /*33b0*/  IMAD.WIDE R4, R65, 0x4, R28 ;  /* 0x0000000441047825 */ /* 0x002fc600078e021c */
[----:B------:R1:W-:Y:S01]  /*33c0*/  STG.E desc[UR8][R66.64+0x140], R27 ;  /* 0x0001401b42007986 */ /* 0x0003e2000c101908 */
[----:B--2---:R-:W-:-:S03]  /*33d0*/  FMUL R3, R8, UR6 ;  /* 0x0000000608037c20 */ /* 0x004fc60008400000 */
[----:B------:R2:W-:Y:S04]  /*33e0*/  STG.E desc[UR8][R28.64+0x80], R31 ;  /* 0x0000801f1c007986 */ /* 0x0005e8000c101908 */
[----:B------:R3:W-:Y:S04]  /*33f0*/  STG.E desc[UR8][R28.64+0x180], R3 ;  /* 0x000180031c007986 */ /* 0x0007e8000c101908 */
[----:B------:R4:W-:Y:S04]  /*3400*/  STG.E desc[UR8][R28.64+0x1c0], R7 ;  /* 0x0001c0071c007986 */ /* 0x0009e8000c101908 */
[----:B------:R-:W-:Y:S04]  /*3410*/  STG.E desc[UR8][R28.64], R58 ;  /* 0x0000003a1c007986 */ /* 0x000fe8000c101908 */
[----:B------:R-:W-:Y:S01]  /*3420*/  STG.E desc[UR8][R28.64+0x40], R57 ;  /* 0x000040391c007986 */ /* 0x000fe2000c101908 */
[----:B0-----:R-:W-:-:S03]  /*3430*/  FMUL R33, R26, UR6 ;  /* 0x000000061a217c20 */ /* 0x001fc60008400000 */
[----:B------:R-:W-:Y:S01]  /*3440*/  STG.E desc[UR8][R28.64+0xc0], R39 ;  /* 0x0000c0271c007986 */ /* 0x000fe2000c101908 */
[----:B-1----:R-:W-:-:S03]  /*3450*/  FMUL R27, R42, UR6 ;  /* 0x000000062a1b7c20 */ /* 0x002fc60008400000 */
[----:B------:R-:W-:Y:S01]  /*3460*/  STG.E desc[UR8][R28.64+0x100], R33 ;  /* 0x000100211c007986 */ /* 0x000fe2000c101908 */
[----:B--2---:R-:W-:-:S03]  /*3470*/  FMUL R31, R24, UR6 ;  /* 0x00000006181f7c20 */ /* 0x004fc60008400000 */
[----:B------:R0:W-:Y:S01]  /*3480*/  STG.E desc[UR8][R28.64+0x140], R25 ;  /* 0x000140191c007986 */ /* 0x0001e2000c101908 */
[----:B---3--:R-:W-:-:S03]  /*3490*/  FMUL R3, R10, UR6 ;  /* 0x000000060a037c20 */ /* 0x008fc60008400000 */
[----:B------:R1:W-:Y:S01]  /*34a0*/  STG.E desc[UR8][R4.64+0x80], R27 ;  /* 0x0000801b04007986 */ /* 0x0003e2000c101908 */
[----:B----4-:R-:W-:-:S03]  /*34b0*/  IMAD.WIDE R6, R65, 0x4, R4 ;  /* 0x0000000441067825 */ /* 0x010fc600078e0204 */
[----:B------:R2:W-:Y:S04]  /*34c0*/  STG.E desc[UR8][R4.64+0x180], R3 ;  /* 0x0001800304007986 */ /* 0x0005e8000c101908 */
[----:B------:R-:W-:Y:S04]  /*34d0*/  STG.E desc[UR8][R4.64], R56 ;  /* 0x0000003804007986 */ /* 0x000fe8000c101908 */
[----:B------:R-:W-:Y:S04]  /*34e0*/  STG.E desc[UR8][R4.64+0x40], R55 ;  /* 0x0000403704007986 */ /* 0x000fe8000c101908 */
[----:B------:R-:W-:Y:S04]  /*34f0*/  STG.E desc[UR8][R4.64+0xc0], R41 ;  /* 0x0000c02904007986 */ /* 0x000fe8000c101908 */
[----:B------:R-:W-:Y:S01]  /*3500*/  STG.E desc[UR8][R4.64+0x100], R31 ;  /* 0x0001001f04007986 */ /* 0x000fe2000c101908 */
[----:B0-----:R-:W-:-:S03]  /*3510*/  FMUL R25, R44, UR6 ;  /* 0x000000062c197c20 */ /* 0x001fc60008400000 */
[----:B------:R0:W-:Y:S01]  /*3520*/  STG.E desc[UR8][R4.64+0x140], R23 ;  /* 0x0001401704007986 */ /* 0x0001e2000c101908 */
[----:B-1----:R-:W-:-:S03]  /*3530*/  FMUL R27, R22, UR6 ;  /* 0x00000006161b7c20 */ /* 0x002fc60008400000 */
[----:B------:R1:W-:Y:S01]  /*3540*/  STG.E desc[UR8][R4.64+0x1c0], R9 ;  /* 0x0001c00904007986 */ /* 0x0003e2000c101908 */
[----:B--2---:R-:W-:-:S03]  /*3550*/  FMUL R3, R12, UR6 ;  /* 0x000000060c037c20 */ /* 0x004fc60008400000 */
[----:B------:R-:W-:Y:S04]  /*3560*/  STG.E desc[UR8][R6.64], R54 ;  /* 0x0000003606007986 */ /* 0x000fe8000c101908 */
[----:B------:R-:W-:Y:S04]  /*3570*/  STG.E desc[UR8][R6.64+0x40], R53 ;  /* 0x0000403506007986 */ /* 0x000fe8000c101908 */
[----:B------:R-:W-:Y:S04]  /*3580*/  STG.E desc[UR8][R6.64+0x80], R25 ;  /* 0x0000801906007986 */ /* 0x000fe8000c101908 */
[----:B------:R-:W-:Y:S04]  /*3590*/  STG.E desc[UR8][R6.64+0xc0], R43 ;  /* 0x0000c02b06007986 */ /* 0x000fe8000c101908 */
[----:B------:R-:W-:Y:S01]  /*35a0*/  STG.E desc[UR8][R6.64+0x100], R27 ;  /* 0x0001001b06007986 */ /* 0x000fe2000c101908 */
[----:B0-----:R-:W-:-:S03]  /*35b0*/  FMUL R23, R20, UR6 ;  /* 0x0000000614177c20 */ /* 0x001fc60008400000 */
[----:B------:R-:W-:Y:S01]  /*35c0*/  STG.E desc[UR8][R6.64+0x140], R21 ;  /* 0x0001401506007986 */ /* 0x000fe2000c101908 */
[----:B-1----:R-:W-:-:S04]  /*35d0*/  IMAD.WIDE R4, R65, 0x4, R6 ;  /* 0x0000000441047825 */ /* 0x002fc800078e0206 */
[----:B------:R-:W-:Y:S01]  /*35e0*/  FMUL R9, R46, UR6 ;  /* 0x000000062e097c20 */ /* 0x000fe20008400000 */
[----:B------:R0:W-:Y:S04]  /*35f0*/  STG.E desc[UR8][R6.64+0x180], R3 ;  /* 0x0001800306007986 */ /* 0x0001e8000c101908 */
[----:B------:R1:W-:Y:S04]  /*3600*/  STG.E desc[UR8][R6.64+0x1c0], R11 ;  /* 0x0001c00b06007986 */ /* 0x0003e8000c101908 */
[----:B------:R2:W-:Y:S04]  /*3610*/  STG.E desc[UR8][R4.64+0x80], R9 ;  /* 0x0000800904007986 */ /* 0x0005e8000c101908 */
        /* <DEDUP_REMOVED lines=20> */
.L_x_7:
[----:B------:R-:W2:Y:S04]  /*3760*/  LDG.E R72, desc[UR8][R74.64+0x40] ;  /* 0x000040084a487981 */ /* 0x000ea8000c1e1900 */
[----:B------:R-:W3:Y:S04]  /*3770*/  LDG.E R71, desc[UR8][R74.64+0x80] ;  /* 0x000080084a477981 */ /* 0x000ee8000c1e1900 */
[----:B------:R-:W4:Y:S04]  /*3780*/  LDG.E R70, desc[UR8][R74.64+0xc0] ;  /* 0x0000c0084a467981 */ /* 0x000f28000c1e1900 */
[----:B------:R-:W4:Y:S04]  /*3790*/  LDG.E R69, desc[UR8][R74.64+0x100] ;  /* 0x000100084a457981 */ /* 0x000f28000c1e1900 */
[----:B------:R-:W4:Y:S04]  /*37a0*/  LDG.E R68, desc[UR8][R74.64+0x140] ;  /* 0x000140084a447981 */ /* 0x000f28000c1e1900 */
[----:B------:R-:W4:Y:S04]  /*37b0*/  LDG.E R67, desc[UR8][R74.64+0x180] ;  /* 0x000180084a437981 */ /* 0x000f28000c1e1900 */
[----:B------:R-:W4:Y:S04]  /*37c0*/  LDG.E R66, desc[UR8][R74.64+0x1c0] ;  /* 0x0001c0084a427981 */ /* 0x000f28000c1e1900 */
[----:B------:R-:W4:Y:S01]  /*37d0*/  LDG.E R73, desc[UR8][R74.64] ;  /* 0x000000084a497981 */ /* 0x000f22000c1e1900 */
[----:B--2---:R-:W-:Y:S01]  /*37e0*/  FMUL R72, R72, UR7 ;  /* 0x0000000748487c20 */ /* 0x004fe20008400000 */
[----:B---3--:R-:W-:Y:S01]  /*37f0*/  FMUL R71, R71, UR7 ;  /* 0x0000000747477c20 */ /* 0x008fe20008400000 */
[----:B----4-:R-:W-:Y:S01]  /*3800*/  FMUL R70, R70, UR7 ;  /* 0x0000000746467c20 */ /* 0x010fe20008400000 */
        /* <DEDUP_REMOVED lines=16> */
[----:B------:R1:W-:Y:S04]  /*3910*/  STG.E desc[UR8][R74.64+0xc0], R33 ;  /* 0x0000c0214a007986 */ /* 0x0003e8000c101908 */
[----:B------:R2:W-:Y:S04]  /*3920*/  STG.E desc[UR8][R74.64+0x100], R69 ;  /* 0x000100454a007986 */ /* 0x0005e8000c101908 */
[----:B------:R-:W-:Y:S04]  /*3930*/  STG.E desc[UR8][R74.64+0x140], R79 ;  /* 0x0001404f4a007986 */ /* 0x000fe8000c101908 */
[----:B------:R-:W-:Y:S04]  /*3940*/  STG.E desc[UR8][R74.64+0x180], R81 ;  /* 0x000180514a007986 */ /* 0x000fe8000c101908 */
[----:B------:R-:W-:Y:S04]  /*3950*/  STG.E desc[UR8][R74.64+0x1c0], R77 ;  /* 0x0001c04d4a007986 */ /* 0x000fe8000c101908 */
[----:B0-----:R-:W3:Y:S04]  /*3960*/  LDG.E R63, desc[UR8][R66.64] ;  /* 0x00000008423f7981 */ /* 0x001ee8000c1e1900 */
[----:B------:R-:W2:Y:S04]  /*3970*/  LDG.E R32, desc[UR8][R66.64+0x100] ;  /* 0x0001000842207981 */ /* 0x000ea8000c1e1900 */
[----:B------:R-:W4:Y:S04]  /*3980*/  LDG.E R31, desc[UR8][R66.64+0x140] ;  /* 0x00014008421f7981 */ /* 0x000f28000c1e1900 */
[----:B------:R-:W4:Y:S04]  /*3990*/  LDG.E R64, desc[UR8][R66.64+0x40] ;  /* 0x0000400842407981 */ /* 0x000f28000c1e1900 */
[----:B-1----:R-:W4:Y:S04]  /*39a0*/  LDG.E R33, desc[UR8][R66.64+0x80] ;  /* 0x0000800842217981 */ /* 0x002f28000c1e1900 */
[----:B------:R-:W4:Y:S04]  /*39b0*/  LDG.E R34, desc[UR8][R66.64+0xc0] ;  /* 0x0000c00842227981 */ /* 0x000f28000c1e1900 */
[----:B------:R-:W4:Y:S04]  /*39c0*/  LDG.E R2, desc[UR8][R66.64+0x180] ;  /* 0x0001800842027981 */ /* 0x000f28000c1e1900 */
[----:B------:R-:W4:Y:S01]  /*39d0*/  LDG.E R0, desc[UR8][R66.64+0x1c0] ;  /* 0x0001c00842007981 */ /* 0x000f22000c1e1900 */
[----:B---3--:R-:W-:-:S04]  /*39e0*/  FMUL R63, R63, UR7 ;  /* 0x000000073f3f7c20 */ /* 0x008fc80008400000 */
[----:B------:R-:W-:Y:S01]  /*39f0*/  FFMA R63, R62, UR6, R63 ;  /* 0x000000063e3f7c23 */ /* 0x000fe2000800003f */
[----:B--2---:R-:W-:Y:S01]  /*3a00*/  FMUL R69, R32, UR7 ;  /* 0x0000000720457c20 */ /* 0x004fe20008400000 */
[----:B----4-:R-:W-:-:S03]  /*3a10*/  FMUL R32, R31, UR7 ;  /* 0x000000071f207c20 */ /* 0x010fc60008400000 */
[----:B------:R0:W-:Y:S01]  /*3a20*/  STG.E desc[UR8][R66.64], R63 ;  /* 0x0000003f42007986 */ /* 0x0001e2000c101908 */
[----:B------:R-:W-:Y:S01]  /*3a30*/  FMUL R64, R64, UR7 ;  /* 0x0000000740407c20 */ /* 0x000fe20008400000 */
        /* <DEDUP_REMOVED lines=10> */
[----:B0-----:R-:W-:Y:S01]  /*3ae0*/  FFMA R63, R3, UR6, R0 ;  /* 0x00000006033f7c23 */ /* 0x001fe20008000000 */
[----:B------:R-:W-:Y:S01]  /*3af0*/  IMAD.WIDE R2, R65, 0x4, R66 ;  /* 0x0000000441027825 */ /* 0x000fe200078e0242 */
[----:B------:R-:W-:Y:S04]  /*3b00*/  STG.E desc[UR8][R66.64+0x40], R61 ;  /* 0x0000403d42007986 */ /* 0x000fe8000c101908 */
[----:B------:R0:W-:Y:S04]  /*3b10*/  STG.E desc[UR8][R66.64+0x80], R33 ;  /* 0x0000802142007986 */ /* 0x0001e8000c101908 */
[----:B------:R1:W-:Y:S04]  /*3b20*/  STG.E desc[UR8][R66.64+0xc0], R35 ;  /* 0x0000c02342007986 */ /* 0x0003e8000c101908 */
[----:B------:R-:W-:Y:S04]  /*3b30*/  STG.E desc[UR8][R66.64+0x100], R69 ;  /* 0x0001004542007986 */ /* 0x000fe8000c101908 */
[----:B------:R-:W-:Y:S04]  /*3b40*/  STG.E desc[UR8][R66.64+0x140], R71 ;  /* 0x0001404742007986 */ /* 0x000fe8000c101908 */
[----:B------:R-:W-:Y:S04]  /*3b50*/  STG.E desc[UR8][R66.64+0x180], R73 ;  /* 0x0001804942007986 */ /* 0x000fe8000c101908 */
[----:B------:R2:W-:Y:S04]  /*3b60*/  STG.E desc[UR8][R66.64+0x1c0], R63 ;  /* 0x0001c03f42007986 */ /* 0x0005e8000c101908 */
[----:B------:R-:W1:Y:S04]  /*3b70*/  LDG.E R30, desc[UR8][R2.64+0x100] ;  /* 0x00010008021e7981 */ /* 0x000e68000c1e1900 */
[----:B0-----:R-:W3:Y:S04]  /*3b80*/  LDG.E R33, desc[UR8][R2.64] ;  /* 0x0000000802217981 */ /* 0x001ee8000c1e1900 */
[----:B------:R-:W4:Y:S04]  /*3b90*/  LDG.E R29, desc[UR8][R2.64+0x140] ;  /* 0x00014008021d7981 */ /* 0x000f28000c1e1900 */
[----:B------:R-:W2:Y:S04]  /*3ba0*/  LDG.E R34, desc[UR8][R2.64+0x40] ;  /* 0x0000400802227981 */ /* 0x000ea8000c1e1900 */
[----:B------:R-:W2:Y:S04]  /*3bb0*/  LDG.E R31, desc[UR8][R2.64+0x80] ;  /* 0x00008008021f7981 */ /* 0x000ea8000c1e1900 */
[----:B------:R-:W2:Y:S04]  /*3bc0*/  LDG.E R32, desc[UR8][R2.64+0xc0] ;  /* 0x0000c00802207981 */ /* 0x000ea8000c1e1900 */
[----:B------:R-:W2:Y:S04]  /*3bd0*/  LDG.E R4, desc[UR8][R2.64+0x180] ;  /* 0x0001800802047981 */ /* 0x000ea8000c1e1900 */
[----:B------:R-:W2:Y:S01]  /*3be0*/  LDG.E R0, desc[UR8][R2.64+0x1c0] ;  /* 0x0001c00802007981 */ /* 0x000ea2000c1e1900 */
[----:B-1----:R-:W-:Y:S01]  /*3bf0*/  FMUL R35, R30, UR7 ;  /* 0x000000071e237c20 */ /* 0x002fe20008400000 */
[----:B---3--:R-:W-:-:S04]  /*3c00*/  FMUL R33, R33, UR7 ;  /* 0x0000000721217c20 */ /* 0x008fc80008400000 */
[----:B------:R-:W-:Y:S01]  /*3c10*/  FFMA R33, R60, UR6, R33 ;  /* 0x000000063c217c23 */ /* 0x000fe20008000021 */
[----:B----4-:R-:W-:Y:S01]  /*3c20*/  FMUL R30, R29, UR7 ;  /* 0x000000071d1e7c20 */ /* 0x010fe20008400000 */
[----:B--2---:R-:W-:-:S03]  /*3c30*/  FMUL R34, R34, UR7 ;  /* 0x0000000722227c20 */ /* 0x004fc60008400000 */
[----:B------:R0:W-:Y:S01]  /*3c40*/  STG.E desc[UR8][R2.64], R33 ;  /* 0x0000002102007986 */ /* 0x0001e2000c101908 */
        /* <DEDUP_REMOVED lines=10> */
[----:B------:R-:W-:Y:S01]  /*3cf0*/  STG.E desc[UR8][R2.64+0x40], R59 ;  /* 0x0000403b02007986 */ /* 0x000fe2000c101908 */
[----:B0-----:R-:W-:Y:S01]  /*3d00*/  FFMA R33, R5, UR6, R0 ;  /* 0x0000000605217c23 */ /* 0x001fe20008000000 */
[----:B------:R-:W-:-:S02]  /*3d10*/  IMAD.WIDE R4, R65, 0x4, R2 ;  /* 0x0000000441047825 */ /* 0x000fc400078e0202 */
[----:B------:R0:W-:Y:S04]  /*3d20*/  STG.E desc[UR8][R2.64+0x80], R31 ;  /* 0x0000801f02007986 */ /* 0x0001e8000c101908 */
[----:B------:R-:W-:Y:S04]  /*3d30*/  STG.E desc[UR8][R2.64+0xc0], R37 ;  /* 0x0000c02502007986 */ /* 0x000fe8000c101908 */
[----:B------:R-:W-:Y:S04]  /*3d40*/  STG.E desc[UR8][R2.64+0x100], R35 ;  /* 0x0001002302007986 */ /* 0x000fe8000c101908 */
[----:B------:R-:W-:Y:S04]  /*3d50*/  STG.E desc[UR8][R2.64+0x140], R61 ;  /* 0x0001403d02007986 */ /* 0x000fe8000c101908 */
[----:B------:R-:W-:Y:S04]  /*3d60*/  STG.E desc[UR8][R2.64+0x180], R63 ;  /* 0x0001803f02007986 */ /* 0x000fe8000c101908 */
[----:B------:R1:W-:Y:S04]  /*3d70*/  STG.E desc[UR8][R2.64+0x1c0], R33 ;  /* 0x0001c02102007986 */ /* 0x0003e8000c101908 */
[----:B------:R-:W2:Y:S04]  /*3d80*/  LDG.E R29, desc[UR8][R4.64] ;  /* 0x00000008041d7981 */ /* 0x000ea8000c1e1900 */
[----:B0-----:R-:W1:Y:S04]  /*3d90*/  LDG.E R31, desc[UR8][R4.64+0xc0] ;  /* 0x0000c008041f7981 */ /* 0x001e68000c1e1900 */
[----:B------:R-:W3:Y:S04]  /*3da0*/  LDG.E R27, desc[UR8][R4.64+0x140] ;  /* 0x00014008041b7981 */ /* 0x000ee8000c1e1900 */
[----:B------:R-:W4:Y:S04]  /*3db0*/  LDG.E R30, desc[UR8][R4.64+0x40] ;  /* 0x00004008041e7981 */ /* 0x000f28000c1e1900 */
[----:B------:R-:W4:Y:S04]  /*3dc0*/  LDG.E R32, desc[UR8][R4.64+0x80] ;  /* 0x0000800804207981 */ /* 0x000f28000c1e1900 */
[----:B------:R-:W4:Y:S04]  /*3dd0*/  LDG.E R28, desc[UR8][R4.64+0x100] ;  /* 0x00010008041c7981 */ /* 0x000f28000c1e1900 */
[----:B------:R-:W4:Y:S04]  /*3de0*/  LDG.E R6, desc[UR8][R4.64+0x180] ;  /* 0x0001800804067981 */ /* 0x000f28000c1e1900 */
[----:B------:R-:W4:Y:S01]  /*3df0*/  LDG.E R0, desc[UR8][R4.64+0x1c0] ;  /* 0x0001c00804007981 */ /* 0x000f22000c1e1900 */
[----:B--2---:R-:W-:Y:S01]  /*3e00*/  FMUL R29, R29, UR7 ;  /* 0x000000071d1d7c20 */ /* 0x004fe20008400000 */
[----:B-1----:R-:W-:-:S03]  /*3e10*/  FMUL R2, R31, UR7 ;  /* 0x000000071f027c20 */ /* 0x002fc60008400000 */
[----:B------:R-:W-:Y:S01]  /*3e20*/  FFMA R29, R58, UR6, R29 ;  /* 0x000000063a1d7c23 */ /* 0x000fe2000800001d */
[----:B------:R-:W-:Y:S01]  /*3e30*/  FFMA R39, R39, UR6, R2 ;  /* 0x0000000627277c23 */ /* 0x000fe20008000002 */
[----:B---3--:R-:W-:Y:S01]  /*3e40*/  FMUL R2, R27, UR7 ;  /* 0x000000071b027c20 */ /* 0x008fe20008400000 */
[----:B----4-:R-:W-:Y:S02]  /*3e50*/  FMUL R30, R30, UR7 ;  /* 0x000000071e1e7c20 */ /* 0x010fe40008400000 */
        /* <DEDUP_REMOVED lines=20> */
[----:B------:R-:W1:Y:S04]  /*3fa0*/  LDG.E R27, desc[UR8][R6.64+0xc0] ;  /* 0x0000c008061b7981 */ /* 0x000e68000c1e1900 */
[----:B0-----:R-:W3:Y:S04]  /*3fb0*/  LDG.E R3, desc[UR8][R6.64+0x140] ;  /* 0x0001400806037981 */ /* 0x001ee8000c1e1900 */
        /* <DEDUP_REMOVED lines=21> */
[----:B------:R-:W-:Y:S01]  /*4110*/  IMAD.WIDE R2, R65, 0x4, R6 ;  /* 0x0000000441027825 */ /* 0x000fe200078e0206 */
[----:B------:R-:W-:Y:S03]  /*4120*/  STG.E desc[UR8][R6.64+0x40], R55 ;  /* 0x0000403706007986 */ /* 0x000fe6000c101908 */
[----:B0-----:R-:W-:Y:S01]  /*4130*/  FFMA R25, R9, UR6, R0 ;  /* 0x0000000609197c23 */ /* 0x001fe20008000000 */
[----:B------:R0:W-:Y:S04]  /*4140*/  STG.E desc[UR8][R6.64+0x80], R5 ;  /* 0x0000800506007986 */ /* 0x0001e8000c101908 */
        /* <DEDUP_REMOVED lines=9> */
[----:B------:R-:W4:Y:S04]  /*41e0*/  LDG.E R24, desc[UR8][R2.64+0x80] ;  /* 0x0000800802187981 */ /* 0x000f28000c1e1900 */
[----:B------:R-:W4:Y:S04]  /*41f0*/  LDG.E R8, desc[UR8][R2.64+0x100] ;  /* 0x0001000802087981 */ /* 0x000f28000c1e1900 */
[----:B------:R-:W4:Y:S04]  /*4200*/  LDG.E R4, desc[UR8][R2.64+0x180] ;  /* 0x0001800802047981 */ /* 0x000f28000c1e1900 */
[----:B------:R-:W4:Y:S01]  /*4210*/  LDG.E R0, desc[UR8][R2.64+0x1c0] ;  /* 0x0001c00802007981 */ /* 0x000f22000c1e1900 */
[----:B-1----:R-:W-:-:S04]  /*4220*/  FMUL R6, R23, UR7 ;  /* 0x0000000717067c20 */ /* 0x002fc80008400000 */
[----:B------:R-:W-:Y:S01]  /*4230*/  FFMA R43, R43, UR6, R6 ;  /* 0x000000062b2b7c23 */ /* 0x000fe20008000006 */
        /* <DEDUP_REMOVED lines=50> */
[----:B------:R1:W-:Y:S04]  /*4560*/  STG.E desc[UR8][R4.64+0x80], R3 ;  /* 0x0000800304007986 */ /* 0x0003e8000c101908 */
[----:B------:R-:W-:Y:S04]  /*4570*/  STG.E desc[UR8][R4.64+0xc0], R45 ;  /* 0x0000c02d04007986 */ /* 0x000fe8000c101908 */
[----:B------:R-:W-:Y:S04]  /*4580*/  STG.E desc[UR8][R4.64+0x100], R11 ;  /* 0x0001000b04007986 */ /* 0x000fe8000c101908 */
[----:B------:R-:W-:Y:S04]  /*4590*/  STG.E desc[UR8][R4.64+0x140], R19 ;  /* 0x0001401304007986 */ /* 0x000fe8000c101908 */
[----:B------:R-:W-:Y:S04]  /*45a0*/  STG.E desc[UR8][R4.64+0x180], R21 ;  /* 0x0001801504007986 */ /* 0x000fe8000c101908 */
[----:B------:R2:W-:Y:S04]  /*45b0*/  STG.E desc[UR8][R4.64+0x1c0], R23 ;  /* 0x0001c01704007986 */ /* 0x0005e8000c101908 */
[----:B0-----:R-:W2:Y:S04]  /*45c0*/  LDG.E R9, desc[UR8][R6.64+0xc0] ;  /* 0x0000c00806097981 */ /* 0x001ea8000c1e1900 */
[----:B-1----:R-:W3:Y:S04]  /*45d0*/  LDG.E R3, desc[UR8][R6.64+0x140] ;  /* 0x0001400806037981 */ /* 0x002ee8000c1e1900 */
[----:B------:R-:W4:Y:S04]  /*45e0*/  LDG.E R13, desc[UR8][R6.64] ;  /* 0x00000008060d7981 */ /* 0x000f28000c1e1900 */
[----:B------:R-:W4:Y:S04]  /*45f0*/  LDG.E R10, desc[UR8][R6.64+0x40] ;  /* 0x00004008060a7981 */ /* 0x000f28000c1e1900 */
[----:B------:R-:W4:Y:S04]  /*4600*/  LDG.E R12, desc[UR8][R6.64+0x80] ;  /* 0x00008008060c7981 */ /* 0x000f28000c1e1900 */
[----:B------:R-:W4:Y:S04]  /*4610*/  LDG.E R8, desc[UR8][R6.64+0x100] ;  /* 0x0001000806087981 */ /* 0x000f28000c1e1900 */
[----:B------:R-:W4:Y:S04]  /*4620*/  LDG.E R2, desc[UR8][R6.64+0x180] ;  /* 0x0001800806027981 */ /* 0x000f28000c1e1900 */
[----:B------:R-:W4:Y:S01]  /*4630*/  LDG.E R0, desc[UR8][R6.64+0x1c0] ;  /* 0x0001c00806007981 */ /* 0x000f22000c1e1900 */
[----:B--2---:R-:W-:-:S04]  /*4640*/  FMUL R4, R9, UR7 ;  /* 0x0000000709047c20 */ /* 0x004fc80008400000 */
[----:B------:R-:W-:Y:S01]  /*4650*/  FFMA R47, R47, UR6, R4 ;  /* 0x000000062f2f7c23 */ /* 0x000fe20008000004 */
[----:B---3--:R-:W-:Y:S01]  /*4660*/  FMUL R4, R3, UR7 ;  /* 0x0000000703047c20 */ /* 0x008fe20008400000 */
[----:B----4-:R-:W-:Y:S01]  /*4670*/  FMUL R11, R13, UR7 ;  /* 0x000000070d0b7c20 */ /* 0x010fe20008400000 */
        /* <DEDUP_REMOVED lines=21> */
.L_x_8:
        /* <DEDUP_REMOVED lines=11> */
.L_x_10:


//--------------------- .nv.shared.reserved.0     --------------------------
	.section	.nv.shared.reserved.0,"aw",@nobits
	.weak		__nv_reservedSMEM_offset_0_alias
	.size		__nv_reservedSMEM_offset_0_alias, 0, 0
	.other		__nv_reservedSMEM_offset_0_alias,@"STO_CUDA_RESERVED_SHARED STV_DEFAULT"
__nv_reservedSMEM_offset_0_alias:
	.zero		0


//--------------------- .nv.global                --------------------------
	.section	.nv.global,"aw",@nobits
.nv.global:
	.type		_ZN34_INTERNAL_3c567416_4_k_cu_6d8f45b86thrust23THRUST_300001_SM_900_NS12placeholders2_9E,@object
	.size		_ZN34_INTERNAL_3c567416_4_k_cu_6d8f45b86thrust23THRUST_300001_SM_900_NS12placeholders2_9E,(_ZN34_INTERNAL_3c567416_4_k_cu_6d8f45b84cuda3std3__436_GLOBAL__N__3c567416_4_k_cu_6d8f45b86ignoreE - _ZN34_INTERNAL_3c567416_4_k_cu_6d8f45b86thrust23THRUST_300001_SM_900_NS12placeholders2_9E)
_ZN34_INTERNAL_3c567416_4_k_cu_6d8f45b86thrust23THRUST_300001_SM_900_NS12placeholders2_9E:
	.zero		1
	.type		_ZN34_INTERNAL_3c567416_4_k_cu_6d8f45b84cuda3std3__436_GLOBAL__N__3c567416_4_k_cu_6d8f45b86ignoreE,@object
	.size		_ZN34_INTERNAL_3c567416_4_k_cu_6d8f45b84cuda3std3__436_GLOBAL__N__3c567416_4_k_cu_6d8f45b86ignoreE,(_ZN34_INTERNAL_3c567416_4_k_cu_6d8f45b84cuda3std6ranges3__45__cpo4dataE - _ZN34_INTERNAL_3c567416_4_k_cu_6d8f45b84cuda3std3__436_GLOBAL__N__3c567416_4_k_cu_6d8f45b86ignoreE)
_ZN34_INTERNAL_3c567416_4_k_cu_6d8f45b84cuda3std3__436_GLOBAL__N__3c567416_4_k_cu_6d8f45b86ignoreE:
	.zero		1
	.type		_ZN34_INTERNAL_3c567416_4_k_cu_6d8f45b84cuda3std6ranges3__45__cpo4dataE,@object
	.size		_ZN34_INTERNAL_3c567416_4_k_cu_6d8f45b84cuda3std6ranges3__45__cpo4dataE,(_ZN34_INTERNAL_3c567416_4_k_cu_6d8f45b86thrust23THRUST_300001_SM_900_NS12placeholders2_1E - _ZN34_INTERNAL_3c567416_4_k_cu_6d8f45b84cuda3std6ranges3__45__cpo4dataE)
_ZN34_INTERNAL_3c567416_4_k_cu_6d8f45b84cuda3std6ranges3__45__cpo4dataE:
	.zero		1
	.type		_ZN34_INTERNAL_3c567416_4_k_cu_6d8f45b86thrust23THRUST_300001_SM_900_NS12placeholders2_1E,@object
	.size		_ZN34_INTERNAL_3c567416_4_k_cu_6d8f45b86thrust23THRUST_300001_SM_900_NS12placeholders2_1E,(_ZN34_INTERNAL_3c567416_4_k_cu_6d8f45b84cuda3std3__45__cpo5beginE - _ZN34_INTERNAL_3c567416_4_k_cu_6d8f45b86thrust23THRUST_300001_SM_900_NS12placeholders2_1E)
_ZN34_INTERNAL_3c567416_4_k_cu_6d8f45b86thrust23THRUST_300001_SM_900_NS12placeholders2_1E:
	.zero		1
	.type		_ZN34_INTERNAL_3c567416_4_k_cu_6d8f45b84cuda3std3__45__cpo5beginE,@object
	.size		_ZN34_INTERNAL_3c567416_4_k_cu_6d8f45b84cuda3std3__45__cpo5beginE,(_ZN34_INTERNAL_3c567416_4_k_cu_6d8f45b84cuda3std6ranges3__45__cpo5beginE - _ZN34_INTERNAL_3c567416_4_k_cu_6d8f45b84cuda3std3__45__cpo5beginE)
_ZN34_INTERNAL_3c567416_4_k_cu_6d8f45b84cuda3std3__45__cpo5beginE:
	.zero		1
	.type		_ZN34_INTERNAL_3c567416_4_k_cu_6d8f45b84cuda3std6ranges3__45__cpo5beginE,@object
	.size		_ZN34_INTERNAL_3c567416_4_k_cu_6d8f45b84cuda3std6ranges3__45__cpo5beginE,(_ZN34_INTERNAL_3c567416_4_k_cu_6d8f45b84cute1_E - _ZN34_INTERNAL_3c567416_4_k_cu_6d8f45b84cuda3std6ranges3__45__cpo5beginE)
_ZN34_INTERNAL_3c567416_4_k_cu_6d8f45b84cuda3std6ranges3__45__cpo5beginE:
	.zero		1
	.type		_ZN34_INTERNAL_3c567416_4_k_cu_6d8f45b84cute1_E,@object
	.size		_ZN34_INTERNAL_3c567416_4_k_cu_6d8f45b84cute1_E,(_ZN34_INTERNAL_3c567416_4_k_cu_6d8f45b84cuda3std3__47nulloptE - _ZN34_INTERNAL_3c567416_4_k_cu_6d8f45b84cute1_E)
_ZN34_INTERNAL_3c567416_4_k_cu_6d8f45b84cute1_E:
	.zero		1
	.type		_ZN34_INTERNAL_3c567416_4_k_cu_6d8f45b84cuda3std3__47nulloptE,@object
	.size		_ZN34_INTERNAL_3c567416_4_k_cu_6d8f45b84cuda3std3__47nulloptE,(_ZN34_INTERNAL_3c567416_4_k_cu_6d8f45b84cuda3std6ranges3__45__cpo8distanceE - _ZN34_INTERNAL_3c567416_4_k_cu_6d8f45b84cuda3std3__47nulloptE)
_ZN34_INTERNAL_3c567416_4_k_cu_6d8f45b84cuda3std3__47nulloptE:
	.zero		1
	.type		_ZN34_INTERNAL_3c567416_4_k_cu_6d8f45b84cuda3std6ranges3__45__cpo8distanceE,@object
	.size		_ZN34_INTERNAL_3c567416_4_k_cu_6d8f45b84cuda3std6ranges3__45__cpo8distanceE,(_ZN34_INTERNAL_3c567416_4_k_cu_6d8f45b86thrust23THRUST_300001_SM_900_NS12placeholders2_5E - _ZN34_INTERNAL_3c567416_4_k_cu_6d8f45b84cuda3std6ranges3__45__cpo8distanceE)
_ZN34_INTERNAL_3c567416_4_k_cu_6d8f45b84cuda3std6ranges3__45__cpo8distanceE:
	.zero		1
	.type		_ZN34_INTERNAL_3c567416_4_k_cu_6d8f45b86thrust23THRUST_300001_SM_900_NS12placeholders2_5E,@object
	.size		_ZN34_INTERNAL_3c567416_4_k_cu_6d8f45b86thrust23THRUST_300001_SM_900_NS12placeholders2_5E,(_ZN34_INTERNAL_3c567416_4_k_cu_6d8f45b84cuda3std3__45__cpo6rbeginE - _ZN34_INTERNAL_3c567416_4_k_cu_6d8f45b86thrust23THRUST_300001_SM_900_NS12placeholders2_5E)
_ZN34_INTERNAL_3c567416_4_k_cu_6d8f45b86thrust23THRUST_300001_SM_900_NS12placeholders2_5E:
	.zero		1
	.type		_ZN34_INTERNAL_3c567416_4_k_cu_6d8f45b84cuda3std3__45__cpo6rbeginE,@object
	.size		_ZN34_INTERNAL_3c567416_4_k_cu_6d8f45b84cuda3std3__45__cpo6rbeginE,(_ZN34_INTERNAL_3c567416_4_k_cu_6d8f45b84cuda3std6ranges3__45__cpo7advanceE - _ZN34_INTERNAL_3c567416_4_k_cu_6d8f45b84cuda3std3__45__cpo6rbeginE)
_ZN34_INTERNAL_3c567416_4_k_cu_6d8f45b84cuda3std3__45__cpo6rbeginE:
	.zero		1
	.type		_ZN34_INTERNAL_3c567416_4_k_cu_6d8f45b84cuda3std6ranges3__45__cpo7advanceE,@object
	.size		_ZN34_INTERNAL_3c567416_4_k_cu_6d8f45b84cuda3std6ranges3__45__cpo7advanceE,(_ZN34_INTERNAL_3c567416_4_k_cu_6d8f45b86thrust23THRUST_300001_SM_900_NS3seqE - _ZN34_INTERNAL_3c567416_4_k_cu_6d8f45b84cuda3std6ranges3__45__cpo7advanceE)
_ZN34_INTERNAL_3c567416_4_k_cu_6d8f45b84cuda3std6ranges3__45__cpo7advanceE:
	.zero		1
	.type		_ZN34_INTERNAL_3c567416_4_k_cu_6d8f45b86thrust23THRUST_300001_SM_900_NS3seqE,@object
	.size		_ZN34_INTERNAL_3c567416_4_k_cu_6d8f45b86thrust23THRUST_300001_SM_900_NS3seqE,(_ZN34_INTERNAL_3c567416_4_k_cu_6d8f45b84cuda3std3__48in_placeE - _ZN34_INTERNAL_3c567416_4_k_cu_6d8f45b86thrust23THRUST_300001_SM_900_NS3seqE)
_ZN34_INTERNAL_3c567416_4_k_cu_6d8f45b86thrust23THRUST_300001_SM_900_NS3seqE:
	.zero		1
	.type		_ZN34_INTERNAL_3c567416_4_k_cu_6d8f45b84cuda3std3__48in_placeE,@object
	.size		_ZN34_INTERNAL_3c567416_4_k_cu_6d8f45b84cuda3std3__48in_placeE,(_ZN34_INTERNAL_3c567416_4_k_cu_6d8f45b84cuda3std6ranges3__45__cpo4sizeE - _ZN34_INTERNAL_3c567416_4_k_cu_6d8f45b84cuda3std3__48in_placeE)
_ZN34_INTERNAL_3c567416_4_k_cu_6d8f45b84cuda3std3__48in_placeE:
	.zero		1
	.type		_ZN34_INTERNAL_3c567416_4_k_cu_6d8f45b84cuda3std6ranges3__45__cpo4sizeE,@object
	.size		_ZN34_INTERNAL_3c567416_4_k_cu_6d8f45b84cuda3std6ranges3__45__cpo4sizeE,(_ZN34_INTERNAL_3c567416_4_k_cu_6d8f45b86thrust23THRUST_300001_SM_900_NS12placeholders2_3E - _ZN34_INTERNAL_3c567416_4_k_cu_6d8f45b84cuda3std6ranges3__45__cpo4sizeE)
_ZN34_INTERNAL_3c567416_4_k_cu_6d8f45b84cuda3std6ranges3__45__cpo4sizeE:
	.zero		1
	.type		_ZN34_INTERNAL_3c567416_4_k_cu_6d8f45b86thrust23THRUST_300001_SM_900_NS12placeholders2_3E,@object
	.size		_ZN34_INTERNAL_3c567416_4_k_cu_6d8f45b86thrust23THRUST_300001_SM_900_NS12placeholders2_3E,(_ZN34_INTERNAL_3c567416_4_k_cu_6d8f45b84cuda3std3__45__cpo6cbeginE - _ZN34_INTERNAL_3c567416_4_k_cu_6d8f45b86thrust23THRUST_300001_SM_900_NS12placeholders2_3E)
_ZN34_INTERNAL_3c567416_4_k_cu_6d8f45b86thrust23THRUST_300001_SM_900_NS12placeholders2_3E:
	.zero		1
	.type		_ZN34_INTERNAL_3c567416_4_k_cu_6d8f45b84cuda3std3__45__cpo6cbeginE,@object
	.size		_ZN34_INTERNAL_3c567416_4_k_cu_6d8f45b84cuda3std3__45__cpo6cbeginE,(_ZN34_INTERNAL_3c567416_4_k_cu_6d8f45b84cuda3std6ranges3__45__cpo6cbeginE - _ZN34_INTERNAL_3c567416_4_k_cu_6d8f45b84cuda3std3__45__cpo6cbeginE)
_ZN34_INTERNAL_3c567416_4_k_cu_6d8f45b84cuda3std3__45__cpo6cbeginE:
	.zero		1
	.type		_ZN34_INTERNAL_3c567416_4_k_cu_6d8f45b84cuda3std6ranges3__45__cpo6cbeginE,@object
	.size		_ZN34_INTERNAL_3c567416_4_k_cu_6d8f45b84cuda3std6ranges3__45__cpo6cbeginE,(_ZN34_INTERNAL_3c567416_4_k_cu_6d8f45b86thrust23THRUST_300001_SM_900_NS12placeholders2_7E - _ZN34_INTERNAL_3c567416_4_k_cu_6d8f45b84cuda3std6ranges3__45__cpo6cbeginE)
_ZN34_INTERNAL_3c567416_4_k_cu_6d8f45b84cuda3std6ranges3__45__cpo6cbeginE:
	.zero		1
	.type		_ZN34_INTERNAL_3c567416_4_k_cu_6d8f45b86thrust23THRUST_300001_SM_900_NS12placeholders2_7E,@object
	.size		_ZN34_INTERNAL_3c567416_4_k_cu_6d8f45b86thrust23THRUST_300001_SM_900_NS12placeholders2_7E,(_ZN34_INTERNAL_3c567416_4_k_cu_6d8f45b84cuda3std3__45__cpo7crbeginE - _ZN34_INTERNAL_3c567416_4_k_cu_6d8f45b86thrust23THRUST_300001_SM_900_NS12placeholders2_7E)
_ZN34_INTERNAL_3c567416_4_k_cu_6d8f45b86thrust23THRUST_300001_SM_900_NS12placeholders2_7E:
	.zero		1
	.type		_ZN34_INTERNAL_3c567416_4_k_cu_6d8f45b84cuda3std3__45__cpo7crbeginE,@object
	.size		_ZN34_INTERNAL_3c567416_4_k_cu_6d8f45b84cuda3std3__45__cpo7crbeginE,(_ZN34_INTERNAL_3c567416_4_k_cu_6d8f45b84cuda3std6ranges3__45__cpo4nextE - _ZN34_INTERNAL_3c567416_4_k_cu_6d8f45b84cuda3std3__45__cpo7crbeginE)
_ZN34_INTERNAL_3c567416_4_k_cu_6d8f45b84cuda3std3__45__cpo7crbeginE:
	.zero		1
	.type		_ZN34_INTERNAL_3c567416_4_k_cu_6d8f45b84cuda3std6ranges3__45__cpo4nextE,@object
	.size		_ZN34_INTERNAL_3c567416_4_k_cu_6d8f45b84cuda3std6ranges3__45__cpo4nextE,(_ZN34_INTERNAL_3c567416_4_k_cu_6d8f45b84cuda3std6ranges3__45__cpo4swapE - _ZN34_INTERNAL_3c567416_4_k_cu_6d8f45b84cuda3std6ranges3__45__cpo4nextE)
_ZN34_INTERNAL_3c567416_4_k_cu_6d8f45b84cuda3std6ranges3__45__cpo4nextE:
	.zero		1
	.type		_ZN34_INTERNAL_3c567416_4_k_cu_6d8f45b84cuda3std6ranges3__45__cpo4swapE,@object
	.size		_ZN34_INTERNAL_3c567416_4_k_cu_6d8f45b84cuda3std6ranges3__45__cpo4swapE,(_ZN34_INTERNAL_3c567416_4_k_cu_6d8f45b86thrust23THRUST_300001_SM_900_NS8cuda_cub10par_nosyncE - _ZN34_INTERNAL_3c567416_4_k_cu_6d8f45b84cuda3std6ranges3__45__cpo4swapE)
_ZN34_INTERNAL_3c567416_4_k_cu_6d8f45b84cuda3std6ranges3__45__cpo4swapE:
	.zero		1
	.type		_ZN34_INTERNAL_3c567416_4_k_cu_6d8f45b86thrust23THRUST_300001_SM_900_NS8cuda_cub10par_nosyncE,@object
	.size		_ZN34_INTERNAL_3c567416_4_k_cu_6d8f45b86thrust23THRUST_300001_SM_900_NS8cuda_cub10par_nosyncE,(_ZN34_INTERNAL_3c567416_4_k_cu_6d8f45b84cute7productE - _ZN34_INTERNAL_3c567416_4_k_cu_6d8f45b86thrust23THRUST_300001_SM_900_NS8cuda_cub10par_nosyncE)
_ZN34_INTERNAL_3c567416_4_k_cu_6d8f45b86thrust23THRUST_300001_SM_900_NS8cuda_cub10par_nosyncE:
	.zero		1
	.type		_ZN34_INTERNAL_3c567416_4_k_cu_6d8f45b84cute7productE,@object
	.size		_ZN34_INTERNAL_3c567416_4_k_cu_6d8f45b84cute7productE,(_ZN34_INTERNAL_3c567416_4_k_cu_6d8f45b84cuda3std3__420unreachable_sentinelE - _ZN34_INTERNAL_3c567416_4_k_cu_6d8f45b84cute7productE)
_ZN34_INTERNAL_3c567416_4_k_cu_6d8f45b84cute7productE:
	.zero		1
	.type		_ZN34_INTERNAL_3c567416_4_k_cu_6d8f45b84cuda3std3__420unreachable_sentinelE,@object
	.size		_ZN34_INTERNAL_3c567416_4_k_cu_6d8f45b84cuda3std3__420unreachable_sentinelE,(_ZN34_INTERNAL_3c567416_4_k_cu_6d8f45b84cuda3std6ranges3__45__cpo5ssizeE - _ZN34_INTERNAL_3c567416_4_k_cu_6d8f45b84cuda3std3__420unreachable_sentinelE)
_ZN34_INTERNAL_3c567416_4_k_cu_6d8f45b84cuda3std3__420unreachable_sentinelE:
	.zero		1
	.type		_ZN34_INTERNAL_3c567416_4_k_cu_6d8f45b84cuda3std6ranges3__45__cpo5ssizeE,@object
	.size		_ZN34_INTERNAL_3c567416_4_k_cu_6d8f45b84cuda3std6ranges3__45__cpo5ssizeE,(_ZN34_INTERNAL_3c567416_4_k_cu_6d8f45b86thrust23THRUST_300001_SM_900_NS12placeholders2_4E - _ZN34_INTERNAL_3c567416_4_k_cu_6d8f45b84cuda3std6ranges3__45__cpo5ssizeE)
_ZN34_INTERNAL_3c567416_4_k_cu_6d8f45b84cuda3std6ranges3__45__cpo5ssizeE:
	.zero		1
	.type		_ZN34_INTERNAL_3c567416_4_k_cu_6d8f45b86thrust23THRUST_300001_SM_900_NS12placeholders2_4E,@object
	.size		_ZN34_INTERNAL_3c567416_4_k_cu_6d8f45b86thrust23THRUST_300001_SM_900_NS12placeholders2_4E,(_ZN34_INTERNAL_3c567416_4_k_cu_6d8f45b84cuda3std3__45__cpo4cendE - _ZN34_INTERNAL_3c567416_4_k_cu_6d8f45b86thrust23THRUST_300001_SM_900_NS12placeholders2_4E)
_ZN34_INTERNAL_3c567416_4_k_cu_6d8f45b86thrust23THRUST_300001_SM_900_NS12placeholders2_4E:
	.zero		1
	.type		_ZN34_INTERNAL_3c567416_4_k_cu_6d8f45b84cuda3std3__45__cpo4cendE,@object
	.size		_ZN34_INTERNAL_3c567416_4_k_cu_6d8f45b84cuda3std3__45__cpo4cendE,(_ZN34_INTERNAL_3c567416_4_k_cu_6d8f45b84cuda3std6ranges3__45__cpo4cendE - _ZN34_INTERNAL_3c567416_4_k_cu_6d8f45b84cuda3std3__45__cpo4cendE)
_ZN34_INTERNAL_3c567416_4_k_cu_6d8f45b84cuda3std3__45__cpo4cendE:
	.zero		1
	.type		_ZN34_INTERNAL_3c567416_4_k_cu_6d8f45b84cuda3std6ranges3__45__cpo4cendE,@object
	.size		_ZN34_INTERNAL_3c567416_4_k_cu_6d8f45b84cuda3std6ranges3__45__cpo4cendE,(_ZN34_INTERNAL_3c567416_4_k_cu_6d8f45b86thrust23THRUST_300001_SM_900_NS12placeholders2_8E - _ZN34_INTERNAL_3c567416_4_k_cu_6d8f45b84cuda3std6ranges3__45__cpo4cendE)
_ZN34_INTERNAL_3c567416_4_k_cu_6d8f45b84cuda3std6ranges3__45__cpo4cendE:
	.zero		1
	.type		_ZN34_INTERNAL_3c567416_4_k_cu_6d8f45b86thrust23THRUST_300001_SM_900_NS12placeholders2_8E,@object
	.size		_ZN34_INTERNAL_3c567416_4_k_cu_6d8f45b86thrust23THRUST_300001_SM_900_NS12placeholders2_8E,(_ZN34_INTERNAL_3c567416_4_k_cu_6d8f45b84cuda3std3__45__cpo5crendE - _ZN34_INTERNAL_3c567416_4_k_cu_6d8f45b86thrust23THRUST_300001_SM_900_NS12placeholders2_8E)
_ZN34_INTERNAL_3c567416_4_k_cu_6d8f45b86thrust23THRUST_300001_SM_900_NS12placeholders2_8E:
	.zero		1
	.type		_ZN34_INTERNAL_3c567416_4_k_cu_6d8f45b84cuda3std3__45__cpo5crendE,@object
	.size		_ZN34_INTERNAL_3c567416_4_k_cu_6d8f45b84cuda3std3__45__cpo5crendE,(_ZN34_INTERNAL_3c567416_4_k_cu_6d8f45b84cuda3std6ranges3__45__cpo4prevE - _ZN34_INTERNAL_3c567416_4_k_cu_6d8f45b84cuda3std3__45__cpo5crendE)
_ZN34_INTERNAL_3c567416_4_k_cu_6d8f45b84cuda3std3__45__cpo5crendE:
	.zero		1
	.type		_ZN34_INTERNAL_3c567416_4_k_cu_6d8f45b84cuda3std6ranges3__45__cpo4prevE,@object
	.size		_ZN34_INTERNAL_3c567416_4_k_cu_6d8f45b84cuda3std6ranges3__45__cpo4prevE,(_ZN34_INTERNAL_3c567416_4_k_cu_6d8f45b84cuda3std6ranges3__45__cpo9iter_moveE - _ZN34_INTERNAL_3c567416_4_k_cu_6d8f45b84cuda3std6ranges3__45__cpo4prevE)
_ZN34_INTERNAL_3c567416_4_k_cu_6d8f45b84cuda3std6ranges3__45__cpo4prevE:
	.zero		1
	.type		_ZN34_INTERNAL_3c567416_4_k_cu_6d8f45b84cuda3std6ranges3__45__cpo9iter_moveE,@object
	.size		_ZN34_INTERNAL_3c567416_4_k_cu_6d8f45b84cuda3std6ranges3__45__cpo9iter_moveE,(_ZN34_INTERNAL_3c567416_4_k_cu_6d8f45b86thrust23THRUST_300001_SM_900_NS6system6detail10sequential3seqE - _ZN34_INTERNAL_3c567416_4_k_cu_6d8f45b84cuda3std6ranges3__45__cpo9iter_moveE)
_ZN34_INTERNAL_3c567416_4_k_cu_6d8f45b84cuda3std6ranges3__45__cpo9iter_moveE:
	.zero		1
	.type		_ZN34_INTERNAL_3c567416_4_k_cu_6d8f45b86thrust23THRUST_300001_SM_900_NS6system6detail10sequential3seqE,@object
	.size		_ZN34_INTERNAL_3c567416_4_k_cu_6d8f45b86thrust23THRUST_300001_SM_900_NS6system6detail10sequential3seqE,(_ZN34_INTERNAL_3c567416_4_k_cu_6d8f45b86thrust23THRUST_300001_SM_900_NS12placeholders3_10E - _ZN34_INTERNAL_3c567416_4_k_cu_6d8f45b86thrust23THRUST_300001_SM_900_NS6system6detail10sequential3seqE)
_ZN34_INTERNAL_3c567416_4_k_cu_6d8f45b86thrust23THRUST_300001_SM_900_NS6system6detail10sequential3seqE:
	.zero		1
	.type		_ZN34_INTERNAL_3c567416_4_k_cu_6d8f45b86thrust23THRUST_300001_SM_900_NS12placeholders3_10E,@object
	.size		_ZN34_INTERNAL_3c567416_4_k_cu_6d8f45b86thrust23THRUST_300001_SM_900_NS12placeholders3_10E,(_ZN34_INTERNAL_3c567416_4_k_cu_6d8f45b84cuda3std3__419piecewise_constructE - _ZN34_INTERNAL_3c567416_4_k_cu_6d8f45b86thrust23THRUST_300001_SM_900_NS12placeholders3_10E)
_ZN34_INTERNAL_3c567416_4_k_cu_6d8f45b86thrust23THRUST_300001_SM_900_NS12placeholders3_10E:
	.zero		1
	.type		_ZN34_INTERNAL_3c567416_4_k_cu_6d8f45b84cuda3std3__419piecewise_constructE,@object
	.size		_ZN34_INTERNAL_3c567416_4_k_cu_6d8f45b84cuda3std3__419piecewise_constructE,(_ZN34_INTERNAL_3c567416_4_k_cu_6d8f45b84cuda3std6ranges3__45__cpo5cdataE - _ZN34_INTERNAL_3c567416_4_k_cu_6d8f45b84cuda3std3__419piecewise_constructE)
_ZN34_INTERNAL_3c567416_4_k_cu_6d8f45b84cuda3std3__419piecewise_constructE:
	.zero		1
	.type		_ZN34_INTERNAL_3c567416_4_k_cu_6d8f45b84cuda3std6ranges3__45__cpo5cdataE,@object
	.size		_ZN34_INTERNAL_3c567416_4_k_cu_6d8f45b84cuda3std6ranges3__45__cpo5cdataE,(_ZN34_INTERNAL_3c567416_4_k_cu_6d8f45b86thrust23THRUST_300001_SM_900_NS12placeholders2_2E - _ZN34_INTERNAL_3c567416_4_k_cu_6d8f45b84cuda3std6ranges3__45__cpo5cdataE)
_ZN34_INTERNAL_3c567416_4_k_cu_6d8f45b84cuda3std6ranges3__45__cpo5cdataE:
	.zero		1
	.type		_ZN34_INTERNAL_3c567416_4_k_cu_6d8f45b86thrust23THRUST_300001_SM_900_NS12placeholders2_2E,@object
	.size		_ZN34_INTERNAL_3c567416_4_k_cu_6d8f45b86thrust23THRUST_300001_SM_900_NS12placeholders2_2E,(_ZN34_INTERNAL_3c567416_4_k_cu_6d8f45b84cuda3std3__45__cpo3endE - _ZN34_INTERNAL_3c567416_4_k_cu_6d8f45b86thrust23THRUST_300001_SM_900_NS12placeholders2_2E)
_ZN34_INTERNAL_3c567416_4_k_cu_6d8f45b86thrust23THRUST_300001_SM_900_NS12placeholders2_2E:
	.zero		1
	.type		_ZN34_INTERNAL_3c567416_4_k_cu_6d8f45b84cuda3std3__45__cpo3endE,@object
	.size		_ZN34_INTERNAL_3c567416_4_k_cu_6d8f45b84cuda3std3__45__cpo3endE,(_ZN34_INTERNAL_3c567416_4_k_cu_6d8f45b84cuda3std6ranges3__45__cpo3endE - _ZN34_INTERNAL_3c567416_4_k_cu_6d8f45b84cuda3std3__45__cpo3endE)
_ZN34_INTERNAL_3c567416_4_k_cu_6d8f45b84cuda3std3__45__cpo3endE:
	.zero		1
	.type		_ZN34_INTERNAL_3c567416_4_k_cu_6d8f45b84cuda3std6ranges3__45__cpo3endE,@object
	.size		_ZN34_INTERNAL_3c567416_4_k_cu_6d8f45b84cuda3std6ranges3__45__cpo3endE,(_ZN34_INTERNAL_3c567416_4_k_cu_6d8f45b86thrust23THRUST_300001_SM_900_NS12placeholders2_6E - _ZN34_INTERNAL_3c567416_4_k_cu_6d8f45b84cuda3std6ranges3__45__cpo3endE)
_ZN34_INTERNAL_3c567416_4_k_cu_6d8f45b84cuda3std6ranges3__45__cpo3endE:
	.zero		1
	.type		_ZN34_INTERNAL_3c567416_4_k_cu_6d8f45b86thrust23THRUST_300001_SM_900_NS12placeholders2_6E,@object
	.size		_ZN34_INTERNAL_3c567416_4_k_cu_6d8f45b86thrust23THRUST_300001_SM_900_NS12placeholders2_6E,(_ZN34_INTERNAL_3c567416_4_k_cu_6d8f45b84cuda3std3__45__cpo4rendE - _ZN34_INTERNAL_3c567416_4_k_cu_6d8f45b86thrust23THRUST_300001_SM_900_NS12placeholders2_6E)
_ZN34_INTERNAL_3c567416_4_k_cu_6d8f45b86thrust23THRUST_300001_SM_900_NS12placeholders2_6E:
	.zero		1
	.type		_ZN34_INTERNAL_3c567416_4_k_cu_6d8f45b84cuda3std3__45__cpo4rendE,@object
	.size		_ZN34_INTERNAL_3c567416_4_k_cu_6d8f45b84cuda3std3__45__cpo4rendE,(_ZN34_INTERNAL_3c567416_4_k_cu_6d8f45b84cuda3std6ranges3__45__cpo9iter_swapE - _ZN34_INTERNAL_3c567416_4_k_cu_6d8f45b84cuda3std3__45__cpo4rendE)
_ZN34_INTERNAL_3c567416_4_k_cu_6d8f45b84cuda3std3__45__cpo4rendE:
	.zero		1
	.type		_ZN34_INTERNAL_3c567416_4_k_cu_6d8f45b84cuda3std6ranges3__45__cpo9iter_swapE,@object
	.size		_ZN34_INTERNAL_3c567416_4_k_cu_6d8f45b84cuda3std6ranges3__45__cpo9iter_swapE,(_ZN34_INTERNAL_3c567416_4_k_cu_6d8f45b84cuda3std3__48unexpectE - _ZN34_INTERNAL_3c567416_4_k_cu_6d8f45b84cuda3std6ranges3__45__cpo9iter_swapE)
_ZN34_INTERNAL_3c567416_4_k_cu_6d8f45b84cuda3std6ranges3__45__cpo9iter_swapE:
	.zero		1
	.type		_ZN34_INTERNAL_3c567416_4_k_cu_6d8f45b84cuda3std3__48unexpectE,@object
	.size		_ZN34_INTERNAL_3c567416_4_k_cu_6d8f45b84cuda3std3__48unexpectE,(_ZN34_INTERNAL_3c567416_4_k_cu_6d8f45b86thrust23THRUST_300001_SM_900_NS8cuda_cub3parE - _ZN34_INTERNAL_3c567416_4_k_cu_6d8f45b84cuda3std3__48unexpectE)
_ZN34_INTERNAL_3c567416_4_k_cu_6d8f45b84cuda3std3__48unexpectE:
	.zero		1
	.type		_ZN34_INTERNAL_3c567416_4_k_cu_6d8f45b86thrust23THRUST_300001_SM_900_NS8cuda_cub3parE,@object
	.size		_ZN34_INTERNAL_3c567416_4_k_cu_6d8f45b86thrust23THRUST_300001_SM_900_NS8cuda_cub3parE,(.L_29 - _ZN34_INTERNAL_3c567416_4_k_cu_6d8f45b86thrust23THRUST_300001_SM_900_NS8cuda_cub3parE)
_ZN34_INTERNAL_3c567416_4_k_cu_6d8f45b86thrust23THRUST_300001_SM_900_NS8cuda_cub3parE:
	.zero		1
.L_29:


//--------------------- .nv.shared._Z11gemm_deviceIN4cute5tupleIJiiiEEENS1_IJNS0_1CILi128EEES4_NS3_ILi8EEEEEEfNS1_IJiNS3_ILi1EEEEEENS0_6LayoutINS1_IJS4_S5_EEENS1_IJS7_NS3_ILi129EEEEEEEENS0_9TiledCopyINS0_9Copy_AtomIJNS0_13UniversalCopyIffEEfEEENS9_INS1_IJNS1_IJS5_NS3_ILi32EEEEEES7_EEENS1_IJNS1_IJSJ_S7_EEENS3_ILi0EEEEEEEENS1_IJSJ_S5_EEEEEfS8_SD_SR_fNS1_IJS7_iEEENS9_INS1_IJS4_S4_EEENS1_IJS7_S4_EEEEENS0_8TiledMMAINS0_8MMA_AtomIJNS0_12UniversalFMAIffffEEEEENS9_INS1_IJNS3_ILi16EEES11_S7_EEENS1_IJS7_S11_SN_EEEEENS1_IJNS0_10UnderscoreES15_S15_EEEEEffEvT_T0_PKT1_T2_T3_T4_PKT5_T6_T7_T8_PT9_T10_T11_T12_T13_T14_ --------------------------
	.section	.nv.shared._Z11gemm_deviceIN4cute5tupleIJiiiEEENS1_IJNS0_1CILi128EEES4_NS3_ILi8EEEEEEfNS1_IJiNS3_ILi1EEEEEENS0_6LayoutINS1_IJS4_S5_EEENS1_IJS7_NS3_ILi129EEEEEEEENS0_9TiledCopyINS0_9Copy_AtomIJNS0_13UniversalCopyIffEEfEEENS9_INS1_IJNS1_IJS5_NS3_ILi32EEEEEES7_EEENS1_IJNS1_IJSJ_S7_EEENS3_ILi0EEEEEEEENS1_IJSJ_S5_EEEEEfS8_SD_SR_fNS1_IJS7_iEEENS9_INS1_IJS4_S4_EEENS1_IJS7_S4_EEEEENS0_8TiledMMAINS0_8MMA_AtomIJNS0_12UniversalFMAIffffEEEEENS9_INS1_IJNS3_ILi16EEES11_S7_EEENS1_IJS7_S11_SN_EEEEENS1_IJNS0_10UnderscoreES15_S15_EEEEEffEvT_T0_PKT1_T2_T3_T4_PKT5_T6_T7_T8_PT9_T10_T11_T12_T13_T14_,"aw",@nobits
	.sectionflags	@""
	.align	4
.nv.shared._Z11gemm_deviceIN4cute5tupleIJiiiEEENS1_IJNS0_1CILi128EEES4_NS3_ILi8EEEEEEfNS1_IJiNS3_ILi1EEEEEENS0_6LayoutINS1_IJS4_S5_EEENS1_IJS7_NS3_ILi129EEEEEEEENS0_9TiledCopyINS0_9Copy_AtomIJNS0_13UniversalCopyIffEEfEEENS9_INS1_IJNS1_IJS5_NS3_ILi32EEEEEES7_EEENS1_IJNS1_IJSJ_S7_EEENS3_ILi0EEEEEEEENS1_IJSJ_S5_EEEEEfS8_SD_SR_fNS1_IJS7_iEEENS9_INS1_IJS4_S4_EEENS1_IJS7_S4_EEEEENS0_8TiledMMAINS0_8MMA_AtomIJNS0_12UniversalFMAIffffEEEEENS9_INS1_IJNS3_ILi16EEES11_S7_EEENS1_IJS7_S11_SN_EEEEENS1_IJNS0_10UnderscoreES15_S15_EEEEEffEvT_T0_PKT1_T2_T3_T4_PKT5_T6_T7_T8_PT9_T10_T11_T12_T13_T14_:
	.zero		9272


//--------------------- .nv.shared._Z11gemm_deviceIN4cute5tupleIJiiiEEENS1_IJNS0_1CILi128EEES4_NS3_ILi8EEEEEEfNS1_IJNS3_ILi1EEEiEEENS0_6LayoutINS1_IJS4_S5_EEENS1_IJS7_S4_EEEEENS0_9TiledCopyINS0_9Copy_AtomIJNS0_13UniversalCopyIN7cutlass9uint128_tESH_EEfEEENS9_INS1_IJNS3_ILi256EEENS3_ILi4EEEEEENS1_IJSL_S7_EEEEESA_EEfS8_SC_SP_fS8_NS9_INS1_IJS4_S4_EEESB_EENS0_8TiledMMAINS0_8MMA_AtomIJNS0_12UniversalFMAIffffEEEEENS9_INS1_IJNS3_ILi16EEESX_S7_EEENS1_IJS7_SX_NS3_ILi0EEEEEEEENS1_IJNS0_10UnderscoreES12_S12_EEEEEffEvT_T0_PKT1_T2_T3_T4_PKT5_T6_T7_T8_PT9_T10_T11_T12_T13_T14_ --------------------------
	.section	.nv.shared._Z11gemm_deviceIN4cute5tupleIJiiiEEENS1_IJNS0_1CILi128EEES4_NS3_ILi8EEEEEEfNS1_IJNS3_ILi1EEEiEEENS0_6LayoutINS1_IJS4_S5_EEENS1_IJS7_S4_EEEEENS0_9TiledCopyINS0_9Copy_AtomIJNS0_13UniversalCopyIN7cutlass9uint128_tESH_EEfEEENS9_INS1_IJNS3_ILi256EEENS3_ILi4EEEEEENS1_IJSL_S7_EEEEESA_EEfS8_SC_SP_fS8_NS9_INS1_IJS4_S4_EEESB_EENS0_8TiledMMAINS0_8MMA_AtomIJNS0_12UniversalFMAIffffEEEEENS9_INS1_IJNS3_ILi16EEESX_S7_EEENS1_IJS7_SX_NS3_ILi0EEEEEEEENS1_IJNS0_10UnderscoreES12_S12_EEEEEffEvT_T0_PKT1_T2_T3_T4_PKT5_T6_T7_T8_PT9_T10_T11_T12_T13_T14_,"aw",@nobits
	.sectionflags	@""
	.align	4
.nv.shared._Z11gemm_deviceIN4cute5tupleIJiiiEEENS1_IJNS0_1CILi128EEES4_NS3_ILi8EEEEEEfNS1_IJNS3_ILi1EEEiEEENS0_6LayoutINS1_IJS4_S5_EEENS1_IJS7_S4_EEEEENS0_9TiledCopyINS0_9Copy_AtomIJNS0_13UniversalCopyIN7cutlass9uint128_tESH_EEfEEENS9_INS1_IJNS3_ILi256EEENS3_ILi4EEEEEENS1_IJSL_S7_EEEEESA_EEfS8_SC_SP_fS8_NS9_INS1_IJS4_S4_EEESB_EENS0_8TiledMMAINS0_8MMA_AtomIJNS0_12UniversalFMAIffffEEEEENS9_INS1_IJNS3_ILi16EEESX_S7_EEENS1_IJS7_SX_NS3_ILi0EEEEEEEENS1_IJNS0_10UnderscoreES12_S12_EEEEEffEvT_T0_PKT1_T2_T3_T4_PKT5_T6_T7_T8_PT9_T10_T11_T12_T13_T14_:
	.zero		9216


//--------------------- .nv.constant0._ZN3cub17CUB_300001_SM_9006detail11EmptyKernelIvEEvv --------------------------
	.section	.nv.constant0._ZN3cub17CUB_300001_SM_9006detail11EmptyKernelIvEEvv,"a",@progbits
	.sectionflags	@""
	.align	4
.nv.constant0._ZN3cub17CUB_300001_SM_9006detail11EmptyKernelIvEEvv:
	.zero		528


//--------------------- .nv.constant0._Z11gemm_deviceIN4cute5tupleIJiiiEEENS1_IJNS0_1CILi128EEES4_NS3_ILi8EEEEEEfNS1_IJiNS3_ILi1EEEEEENS0_6LayoutINS1_IJS4_S5_EEENS1_IJS7_NS3_ILi129EEEEEEEENS0_9TiledCopyINS0_9Copy_AtomIJNS0_13UniversalCopyIffEEfEEENS9_INS1_IJNS1_IJS5_NS3_ILi32EEEEEES7_EEENS1_IJNS1_IJSJ_S7_EEENS3_ILi0EEEEEEEENS1_IJSJ_S5_EEEEEfS8_SD_SR_fNS1_IJS7_iEEENS9_INS1_IJS4_S4_EEENS1_IJS7_S4_EEEEENS0_8TiledMMAINS0_8MMA_AtomIJNS0_12UniversalFMAIffffEEEEENS9_INS1_IJNS3_ILi16EEES11_S7_EEENS1_IJS7_S11_SN_EEEEENS1_IJNS0_10UnderscoreES15_S15_EEEEEffEvT_T0_PKT1_T2_T3_T4_PKT5_T6_T7_T8_PT9_T10_T11_T12_T13_T14_ --------------------------
	.section	.nv.constant0._Z11gemm_deviceIN4cute5tupleIJiiiEEENS1_IJNS0_1CILi128EEES4_NS3_ILi8EEEEEEfNS1_IJiNS3_ILi1EEEEEENS0_6LayoutINS1_IJS4_S5_EEENS1_IJS7_NS3_ILi129EEEEEEEENS0_9TiledCopyINS0_9Copy_AtomIJNS0_13UniversalCopyIffEEfEEENS9_INS1_IJNS1_IJS5_NS3_ILi32EEEEEES7_EEENS1_IJNS1_IJSJ_S7_EEENS3_ILi0EEEEEEEENS1_IJSJ_S5_EEEEEfS8_SD_SR_fNS1_IJS7_iEEENS9_INS1_IJS4_S4_EEENS1_IJS7_S4_EEEEENS0_8TiledMMAINS0_8MMA_AtomIJNS0_12UniversalFMAIffffEEEEENS9_INS1_IJNS3_ILi16EEES11_S7_EEENS1_IJS7_S11_SN_EEEEENS1_IJNS0_10UnderscoreES15_S15_EEEEEffEvT_T0_PKT1_T2_T3_T4_PKT5_T6_T7_T8_PT9_T10_T11_T12_T13_T14_,"a",@progbits
	.sectionflags	@""
	.align	4
.nv.constant0._Z11gemm_deviceIN4cute5tupleIJiiiEEENS1_IJNS0_1CILi128EEES4_NS3_ILi8EEEEEEfNS1_IJiNS3_ILi1EEEEEENS0_6LayoutINS1_IJS4_S5_EEENS1_IJS7_NS3_ILi129EEEEEEEENS0_9TiledCopyINS0_9Copy_AtomIJNS0_13UniversalCopyIffEEfEEENS9_INS1_IJNS1_IJS5_NS3_ILi32EEEEEES7_EEENS1_IJNS1_IJSJ_S7_EEENS3_ILi0EEEEEEEENS1_IJSJ_S5_EEEEEfS8_SD_SR_fNS1_IJS7_iEEENS9_INS1_IJS4_S4_EEENS1_IJS7_S4_EEEEENS0_8TiledMMAINS0_8MMA_AtomIJNS0_12UniversalFMAIffffEEEEENS9_INS1_IJNS3_ILi16EEES11_S7_EEENS1_IJS7_S11_SN_EEEEENS1_IJNS0_10UnderscoreES15_S15_EEEEEffEvT_T0_PKT1_T2_T3_T4_PKT5_T6_T7_T8_PT9_T10_T11_T12_T13_T14_:
	.zero		600


//--------------------- .nv.constant0._Z11gemm_deviceIN4cute5tupleIJiiiEEENS1_IJNS0_1CILi128EEES4_NS3_ILi8EEEEEEfNS1_IJNS3_ILi1EEEiEEENS0_6LayoutINS1_IJS4_S5_EEENS1_IJS7_S4_EEEEENS0_9TiledCopyINS0_9Copy_AtomIJNS0_13UniversalCopyIN7cutlass9uint128_tESH_EEfEEENS9_INS1_IJNS3_ILi256EEENS3_ILi4EEEEEENS1_IJSL_S7_EEEEESA_EEfS8_SC_SP_fS8_NS9_INS1_IJS4_S4_EEESB_EENS0_8TiledMMAINS0_8MMA_AtomIJNS0_12UniversalFMAIffffEEEEENS9_INS1_IJNS3_ILi16EEESX_S7_EEENS1_IJS7_SX_NS3_ILi0EEEEEEEENS1_IJNS0_10UnderscoreES12_S12_EEEEEffEvT_T0_PKT1_T2_T3_T4_PKT5_T6_T7_T8_PT9_T10_T11_T12_T13_T14_ --------------------------
	.section	.nv.constant0._Z11gemm_deviceIN4cute5tupleIJiiiEEENS1_IJNS0_1CILi128EEES4_NS3_ILi8EEEEEEfNS1_IJNS3_ILi1EEEiEEENS0_6LayoutINS1_IJS4_S5_EEENS1_IJS7_S4_EEEEENS0_9TiledCopyINS0_9Copy_AtomIJNS0_13UniversalCopyIN7cutlass9uint128_tESH_EEfEEENS9_INS1_IJNS3_ILi256EEENS3_ILi4EEEEEENS1_IJSL_S7_EEEEESA_EEfS8_SC_SP_fS8_NS9_INS1_IJS4_S4_EEESB_EENS0_8TiledMMAINS0_8MMA_AtomIJNS0_12UniversalFMAIffffEEEEENS9_INS1_IJNS3_ILi16EEESX_S7_EEENS1_IJS7_SX_NS3_ILi0EEEEEEEENS1_IJNS0_10UnderscoreES12_S12_EEEEEffEvT_T0_PKT1_T2_T3_T4_PKT5_T6_T7_T8_PT9_T10_T11_T12_T13_T14_,"a",@progbits
	.sectionflags	@""
	.align	4
.nv.constant0._Z11gemm_deviceIN4cute5tupleIJiiiEEENS1_IJNS0_1CILi128EEES4_NS3_ILi8EEEEEEfNS1_IJNS3_ILi1EEEiEEENS0_6LayoutINS1_IJS4_S5_EEENS1_IJS7_S4_EEEEENS0_9TiledCopyINS0_9Copy_AtomIJNS0_13UniversalCopyIN7cutlass9uint128_tESH_EEfEEENS9_INS1_IJNS3_ILi256EEENS3_ILi4EEEEEENS1_IJSL_S7_EEEEESA_EEfS8_SC_SP_fS8_NS9_INS1_IJS4_S4_EEESB_EENS0_8TiledMMAINS0_8MMA_AtomIJNS0_12UniversalFMAIffffEEEEENS9_INS1_IJNS3_ILi16EEESX_S7_EEENS1_IJS7_SX_NS3_ILi0EEEEEEEENS1_IJNS0_10UnderscoreES12_S12_EEEEEffEvT_T0_PKT1_T2_T3_T4_PKT5_T6_T7_T8_PT9_T10_T11_T12_T13_T14_:
	.zero		600


//--------------------- SYMBOLS --------------------------

	.type		.nv.reservedSmem.offset0,@object
	.size		.nv.reservedSmem.offset0,0x4
